//
// Generated by NVIDIA NVVM Compiler
//
// Compiler Build ID: CL-36424714
// Cuda compilation tools, release 13.0, V13.0.88
// Based on NVVM 20.0.0
//

.version 9.0
.target sm_100
.address_size 64

	// .globl	_Z17batchFCReluKernelPfS_S_S_iii
// _ZZ23batchSoftmaxSmallKernelPfiiE4data has been demoted
// _ZZ23batchSoftmaxSmallKernelPfiiE7max_val has been demoted
// _ZZ23batchSoftmaxSmallKernelPfiiE7sum_val has been demoted
// _ZZ26calculateBatchLossAccuracyPfS_S_PiiE10batch_loss has been demoted
// _ZZ26calculateBatchLossAccuracyPfS_S_PiiE13batch_correct has been demoted
// _ZZ30batchComputeGradientsOptimizedPfS_S_S_S_S_S_S_S_S_iE13output_errors has been demoted
// _ZZ30batchComputeGradientsOptimizedPfS_S_S_S_S_S_S_S_S_iE13hidden_errors has been demoted

.visible .entry _Z17batchFCReluKernelPfS_S_S_iii(
	.param .u64 .ptr .align 1 _Z17batchFCReluKernelPfS_S_S_iii_param_0,
	.param .u64 .ptr .align 1 _Z17batchFCReluKernelPfS_S_S_iii_param_1,
	.param .u64 .ptr .align 1 _Z17batchFCReluKernelPfS_S_S_iii_param_2,
	.param .u64 .ptr .align 1 _Z17batchFCReluKernelPfS_S_S_iii_param_3,
	.param .u32 _Z17batchFCReluKernelPfS_S_S_iii_param_4,
	.param .u32 _Z17batchFCReluKernelPfS_S_S_iii_param_5,
	.param .u32 _Z17batchFCReluKernelPfS_S_S_iii_param_6
)
{
	.reg .pred 	%p<13>;
	.reg .b32 	%r<41>;
	.reg .b32 	%f<111>;
	.reg .b64 	%rd<61>;

	ld.param.u64 	%rd17, [_Z17batchFCReluKernelPfS_S_S_iii_param_0];
	ld.param.u64 	%rd18, [_Z17batchFCReluKernelPfS_S_S_iii_param_1];
	ld.param.u64 	%rd15, [_Z17batchFCReluKernelPfS_S_S_iii_param_2];
	ld.param.u64 	%rd16, [_Z17batchFCReluKernelPfS_S_S_iii_param_3];
	ld.param.u32 	%r22, [_Z17batchFCReluKernelPfS_S_S_iii_param_4];
	ld.param.u32 	%r21, [_Z17batchFCReluKernelPfS_S_S_iii_param_5];
	ld.param.u32 	%r23, [_Z17batchFCReluKernelPfS_S_S_iii_param_6];
	cvta.to.global.u64 	%rd1, %rd18;
	cvta.to.global.u64 	%rd2, %rd17;
	mov.u32 	%r24, %ctaid.y;
	mov.u32 	%r25, %ntid.y;
	mov.u32 	%r26, %tid.y;
	mad.lo.s32 	%r27, %r24, %r25, %r26;
	mov.u32 	%r2, %ctaid.z;
	setp.ge.s32 	%p1, %r2, %r23;
	setp.ge.s32 	%p2, %r27, %r22;
	or.pred  	%p3, %p1, %p2;
	@%p3 bra 	$L__BB0_15;
	cvta.to.global.u64 	%rd19, %rd16;
	mul.wide.u32 	%rd20, %r27, 4;
	add.s64 	%rd21, %rd19, %rd20;
	ld.global.f32 	%f110, [%rd21];
	setp.lt.s32 	%p4, %r21, 1;
	@%p4 bra 	$L__BB0_14;
	mul.lo.s32 	%r3, %r21, %r27;
	mul.lo.s32 	%r4, %r21, %r2;
	and.b32  	%r5, %r21, 15;
	setp.lt.u32 	%p5, %r21, 16;
	mov.b32 	%r38, 0;
	@%p5 bra 	$L__BB0_5;
	and.b32  	%r38, %r21, 2147483632;
	neg.s32 	%r36, %r38;
	mul.wide.u32 	%rd22, %r3, 4;
	add.s64 	%rd23, %rd22, %rd2;
	add.s64 	%rd58, %rd23, 32;
	mul.wide.u32 	%rd24, %r4, 4;
	add.s64 	%rd25, %rd24, %rd1;
	add.s64 	%rd57, %rd25, 32;
$L__BB0_4:
	.pragma "nounroll";
	ld.global.f32 	%f16, [%rd58+-32];
	ld.global.f32 	%f17, [%rd57+-32];
	fma.rn.f32 	%f18, %f16, %f17, %f110;
	ld.global.f32 	%f19, [%rd58+-28];
	ld.global.f32 	%f20, [%rd57+-28];
	fma.rn.f32 	%f21, %f19, %f20, %f18;
	ld.global.f32 	%f22, [%rd58+-24];
	ld.global.f32 	%f23, [%rd57+-24];
	fma.rn.f32 	%f24, %f22, %f23, %f21;
	ld.global.f32 	%f25, [%rd58+-20];
	ld.global.f32 	%f26, [%rd57+-20];
	fma.rn.f32 	%f27, %f25, %f26, %f24;
	ld.global.f32 	%f28, [%rd58+-16];
	ld.global.f32 	%f29, [%rd57+-16];
	fma.rn.f32 	%f30, %f28, %f29, %f27;
	ld.global.f32 	%f31, [%rd58+-12];
	ld.global.f32 	%f32, [%rd57+-12];
	fma.rn.f32 	%f33, %f31, %f32, %f30;
	ld.global.f32 	%f34, [%rd58+-8];
	ld.global.f32 	%f35, [%rd57+-8];
	fma.rn.f32 	%f36, %f34, %f35, %f33;
	ld.global.f32 	%f37, [%rd58+-4];
	ld.global.f32 	%f38, [%rd57+-4];
	fma.rn.f32 	%f39, %f37, %f38, %f36;
	ld.global.f32 	%f40, [%rd58];
	ld.global.f32 	%f41, [%rd57];
	fma.rn.f32 	%f42, %f40, %f41, %f39;
	ld.global.f32 	%f43, [%rd58+4];
	ld.global.f32 	%f44, [%rd57+4];
	fma.rn.f32 	%f45, %f43, %f44, %f42;
	ld.global.f32 	%f46, [%rd58+8];
	ld.global.f32 	%f47, [%rd57+8];
	fma.rn.f32 	%f48, %f46, %f47, %f45;
	ld.global.f32 	%f49, [%rd58+12];
	ld.global.f32 	%f50, [%rd57+12];
	fma.rn.f32 	%f51, %f49, %f50, %f48;
	ld.global.f32 	%f52, [%rd58+16];
	ld.global.f32 	%f53, [%rd57+16];
	fma.rn.f32 	%f54, %f52, %f53, %f51;
	ld.global.f32 	%f55, [%rd58+20];
	ld.global.f32 	%f56, [%rd57+20];
	fma.rn.f32 	%f57, %f55, %f56, %f54;
	ld.global.f32 	%f58, [%rd58+24];
	ld.global.f32 	%f59, [%rd57+24];
	fma.rn.f32 	%f60, %f58, %f59, %f57;
	ld.global.f32 	%f61, [%rd58+28];
	ld.global.f32 	%f62, [%rd57+28];
	fma.rn.f32 	%f110, %f61, %f62, %f60;
	add.s32 	%r36, %r36, 16;
	add.s64 	%rd58, %rd58, 64;
	add.s64 	%rd57, %rd57, 64;
	setp.ne.s32 	%p6, %r36, 0;
	@%p6 bra 	$L__BB0_4;
$L__BB0_5:
	setp.eq.s32 	%p7, %r5, 0;
	@%p7 bra 	$L__BB0_14;
	and.b32  	%r11, %r21, 7;
	setp.lt.u32 	%p8, %r5, 8;
	@%p8 bra 	$L__BB0_8;
	add.s32 	%r29, %r38, %r3;
	mul.wide.u32 	%rd26, %r29, 4;
	add.s64 	%rd27, %rd2, %rd26;
	ld.global.f32 	%f64, [%rd27];
	add.s32 	%r30, %r38, %r4;
	mul.wide.u32 	%rd28, %r30, 4;
	add.s64 	%rd29, %rd1, %rd28;
	ld.global.f32 	%f65, [%rd29];
	fma.rn.f32 	%f66, %f64, %f65, %f110;
	cvt.u64.u32 	%rd30, %r3;
	cvt.u64.u32 	%rd31, %r38;
	add.s64 	%rd32, %rd31, %rd30;
	shl.b64 	%rd33, %rd32, 2;
	add.s64 	%rd34, %rd2, %rd33;
	ld.global.f32 	%f67, [%rd34+4];
	cvt.u64.u32 	%rd35, %r4;
	add.s64 	%rd36, %rd31, %rd35;
	shl.b64 	%rd37, %rd36, 2;
	add.s64 	%rd38, %rd1, %rd37;
	ld.global.f32 	%f68, [%rd38+4];
	fma.rn.f32 	%f69, %f67, %f68, %f66;
	ld.global.f32 	%f70, [%rd34+8];
	ld.global.f32 	%f71, [%rd38+8];
	fma.rn.f32 	%f72, %f70, %f71, %f69;
	ld.global.f32 	%f73, [%rd34+12];
	ld.global.f32 	%f74, [%rd38+12];
	fma.rn.f32 	%f75, %f73, %f74, %f72;
	ld.global.f32 	%f76, [%rd34+16];
	ld.global.f32 	%f77, [%rd38+16];
	fma.rn.f32 	%f78, %f76, %f77, %f75;
	ld.global.f32 	%f79, [%rd34+20];
	ld.global.f32 	%f80, [%rd38+20];
	fma.rn.f32 	%f81, %f79, %f80, %f78;
	ld.global.f32 	%f82, [%rd34+24];
	ld.global.f32 	%f83, [%rd38+24];
	fma.rn.f32 	%f84, %f82, %f83, %f81;
	ld.global.f32 	%f85, [%rd34+28];
	ld.global.f32 	%f86, [%rd38+28];
	fma.rn.f32 	%f110, %f85, %f86, %f84;
	add.s32 	%r38, %r38, 8;
$L__BB0_8:
	setp.eq.s32 	%p9, %r11, 0;
	@%p9 bra 	$L__BB0_14;
	and.b32  	%r14, %r21, 3;
	setp.lt.u32 	%p10, %r11, 4;
	@%p10 bra 	$L__BB0_11;
	add.s32 	%r31, %r38, %r3;
	mul.wide.u32 	%rd39, %r31, 4;
	add.s64 	%rd40, %rd2, %rd39;
	ld.global.f32 	%f88, [%rd40];
	add.s32 	%r32, %r38, %r4;
	mul.wide.u32 	%rd41, %r32, 4;
	add.s64 	%rd42, %rd1, %rd41;
	ld.global.f32 	%f89, [%rd42];
	fma.rn.f32 	%f90, %f88, %f89, %f110;
	cvt.u64.u32 	%rd43, %r3;
	cvt.u64.u32 	%rd44, %r38;
	add.s64 	%rd45, %rd44, %rd43;
	shl.b64 	%rd46, %rd45, 2;
	add.s64 	%rd47, %rd2, %rd46;
	ld.global.f32 	%f91, [%rd47+4];
	cvt.u64.u32 	%rd48, %r4;
	add.s64 	%rd49, %rd44, %rd48;
	shl.b64 	%rd50, %rd49, 2;
	add.s64 	%rd51, %rd1, %rd50;
	ld.global.f32 	%f92, [%rd51+4];
	fma.rn.f32 	%f93, %f91, %f92, %f90;
	ld.global.f32 	%f94, [%rd47+8];
	ld.global.f32 	%f95, [%rd51+8];
	fma.rn.f32 	%f96, %f94, %f95, %f93;
	ld.global.f32 	%f97, [%rd47+12];
	ld.global.f32 	%f98, [%rd51+12];
	fma.rn.f32 	%f110, %f97, %f98, %f96;
	add.s32 	%r38, %r38, 4;
$L__BB0_11:
	setp.eq.s32 	%p11, %r14, 0;
	@%p11 bra 	$L__BB0_14;
	add.s32 	%r33, %r38, %r4;
	mul.wide.u32 	%rd52, %r33, 4;
	add.s64 	%rd60, %rd1, %rd52;
	add.s32 	%r34, %r38, %r3;
	mul.wide.u32 	%rd53, %r34, 4;
	add.s64 	%rd59, %rd2, %rd53;
	neg.s32 	%r40, %r14;
$L__BB0_13:
	.pragma "nounroll";
	ld.global.f32 	%f99, [%rd59];
	ld.global.f32 	%f100, [%rd60];
	fma.rn.f32 	%f110, %f99, %f100, %f110;
	add.s64 	%rd60, %rd60, 4;
	add.s64 	%rd59, %rd59, 4;
	add.s32 	%r40, %r40, 1;
	setp.ne.s32 	%p12, %r40, 0;
	@%p12 bra 	$L__BB0_13;
$L__BB0_14:
	max.f32 	%f101, %f110, 0f00000000;
	mad.lo.s32 	%r35, %r22, %r2, %r27;
	cvta.to.global.u64 	%rd54, %rd15;
	mul.wide.u32 	%rd55, %r35, 4;
	add.s64 	%rd56, %rd54, %rd55;
	st.global.f32 	[%rd56], %f101;
$L__BB0_15:
	ret;

}
	// .globl	_Z13batchFCKernelPfS_S_S_iii
.visible .entry _Z13batchFCKernelPfS_S_S_iii(
	.param .u64 .ptr .align 1 _Z13batchFCKernelPfS_S_S_iii_param_0,
	.param .u64 .ptr .align 1 _Z13batchFCKernelPfS_S_S_iii_param_1,
	.param .u64 .ptr .align 1 _Z13batchFCKernelPfS_S_S_iii_param_2,
	.param .u64 .ptr .align 1 _Z13batchFCKernelPfS_S_S_iii_param_3,
	.param .u32 _Z13batchFCKernelPfS_S_S_iii_param_4,
	.param .u32 _Z13batchFCKernelPfS_S_S_iii_param_5,
	.param .u32 _Z13batchFCKernelPfS_S_S_iii_param_6
)
{
	.reg .pred 	%p<13>;
	.reg .b32 	%r<41>;
	.reg .b32 	%f<110>;
	.reg .b64 	%rd<61>;

	ld.param.u64 	%rd17, [_Z13batchFCKernelPfS_S_S_iii_param_0];
	ld.param.u64 	%rd18, [_Z13batchFCKernelPfS_S_S_iii_param_1];
	ld.param.u64 	%rd15, [_Z13batchFCKernelPfS_S_S_iii_param_2];
	ld.param.u64 	%rd16, [_Z13batchFCKernelPfS_S_S_iii_param_3];
	ld.param.u32 	%r22, [_Z13batchFCKernelPfS_S_S_iii_param_4];
	ld.param.u32 	%r21, [_Z13batchFCKernelPfS_S_S_iii_param_5];
	ld.param.u32 	%r23, [_Z13batchFCKernelPfS_S_S_iii_param_6];
	cvta.to.global.u64 	%rd1, %rd18;
	cvta.to.global.u64 	%rd2, %rd17;
	mov.u32 	%r24, %ctaid.y;
	mov.u32 	%r25, %ntid.y;
	mov.u32 	%r26, %tid.y;
	mad.lo.s32 	%r27, %r24, %r25, %r26;
	mov.u32 	%r2, %ctaid.z;
	setp.ge.s32 	%p1, %r2, %r23;
	setp.ge.s32 	%p2, %r27, %r22;
	or.pred  	%p3, %p1, %p2;
	@%p3 bra 	$L__BB1_15;
	cvta.to.global.u64 	%rd19, %rd16;
	mul.wide.u32 	%rd20, %r27, 4;
	add.s64 	%rd21, %rd19, %rd20;
	ld.global.f32 	%f109, [%rd21];
	setp.lt.s32 	%p4, %r21, 1;
	@%p4 bra 	$L__BB1_14;
	mul.lo.s32 	%r3, %r21, %r27;
	mul.lo.s32 	%r4, %r21, %r2;
	and.b32  	%r5, %r21, 15;
	setp.lt.u32 	%p5, %r21, 16;
	mov.b32 	%r38, 0;
	@%p5 bra 	$L__BB1_5;
	and.b32  	%r38, %r21, 2147483632;
	neg.s32 	%r36, %r38;
	mul.wide.u32 	%rd22, %r3, 4;
	add.s64 	%rd23, %rd22, %rd2;
	add.s64 	%rd58, %rd23, 32;
	mul.wide.u32 	%rd24, %r4, 4;
	add.s64 	%rd25, %rd24, %rd1;
	add.s64 	%rd57, %rd25, 32;
$L__BB1_4:
	.pragma "nounroll";
	ld.global.f32 	%f16, [%rd58+-32];
	ld.global.f32 	%f17, [%rd57+-32];
	fma.rn.f32 	%f18, %f16, %f17, %f109;
	ld.global.f32 	%f19, [%rd58+-28];
	ld.global.f32 	%f20, [%rd57+-28];
	fma.rn.f32 	%f21, %f19, %f20, %f18;
	ld.global.f32 	%f22, [%rd58+-24];
	ld.global.f32 	%f23, [%rd57+-24];
	fma.rn.f32 	%f24, %f22, %f23, %f21;
	ld.global.f32 	%f25, [%rd58+-20];
	ld.global.f32 	%f26, [%rd57+-20];
	fma.rn.f32 	%f27, %f25, %f26, %f24;
	ld.global.f32 	%f28, [%rd58+-16];
	ld.global.f32 	%f29, [%rd57+-16];
	fma.rn.f32 	%f30, %f28, %f29, %f27;
	ld.global.f32 	%f31, [%rd58+-12];
	ld.global.f32 	%f32, [%rd57+-12];
	fma.rn.f32 	%f33, %f31, %f32, %f30;
	ld.global.f32 	%f34, [%rd58+-8];
	ld.global.f32 	%f35, [%rd57+-8];
	fma.rn.f32 	%f36, %f34, %f35, %f33;
	ld.global.f32 	%f37, [%rd58+-4];
	ld.global.f32 	%f38, [%rd57+-4];
	fma.rn.f32 	%f39, %f37, %f38, %f36;
	ld.global.f32 	%f40, [%rd58];
	ld.global.f32 	%f41, [%rd57];
	fma.rn.f32 	%f42, %f40, %f41, %f39;
	ld.global.f32 	%f43, [%rd58+4];
	ld.global.f32 	%f44, [%rd57+4];
	fma.rn.f32 	%f45, %f43, %f44, %f42;
	ld.global.f32 	%f46, [%rd58+8];
	ld.global.f32 	%f47, [%rd57+8];
	fma.rn.f32 	%f48, %f46, %f47, %f45;
	ld.global.f32 	%f49, [%rd58+12];
	ld.global.f32 	%f50, [%rd57+12];
	fma.rn.f32 	%f51, %f49, %f50, %f48;
	ld.global.f32 	%f52, [%rd58+16];
	ld.global.f32 	%f53, [%rd57+16];
	fma.rn.f32 	%f54, %f52, %f53, %f51;
	ld.global.f32 	%f55, [%rd58+20];
	ld.global.f32 	%f56, [%rd57+20];
	fma.rn.f32 	%f57, %f55, %f56, %f54;
	ld.global.f32 	%f58, [%rd58+24];
	ld.global.f32 	%f59, [%rd57+24];
	fma.rn.f32 	%f60, %f58, %f59, %f57;
	ld.global.f32 	%f61, [%rd58+28];
	ld.global.f32 	%f62, [%rd57+28];
	fma.rn.f32 	%f109, %f61, %f62, %f60;
	add.s32 	%r36, %r36, 16;
	add.s64 	%rd58, %rd58, 64;
	add.s64 	%rd57, %rd57, 64;
	setp.ne.s32 	%p6, %r36, 0;
	@%p6 bra 	$L__BB1_4;
$L__BB1_5:
	setp.eq.s32 	%p7, %r5, 0;
	@%p7 bra 	$L__BB1_14;
	and.b32  	%r11, %r21, 7;
	setp.lt.u32 	%p8, %r5, 8;
	@%p8 bra 	$L__BB1_8;
	add.s32 	%r29, %r38, %r3;
	mul.wide.u32 	%rd26, %r29, 4;
	add.s64 	%rd27, %rd2, %rd26;
	ld.global.f32 	%f64, [%rd27];
	add.s32 	%r30, %r38, %r4;
	mul.wide.u32 	%rd28, %r30, 4;
	add.s64 	%rd29, %rd1, %rd28;
	ld.global.f32 	%f65, [%rd29];
	fma.rn.f32 	%f66, %f64, %f65, %f109;
	cvt.u64.u32 	%rd30, %r3;
	cvt.u64.u32 	%rd31, %r38;
	add.s64 	%rd32, %rd31, %rd30;
	shl.b64 	%rd33, %rd32, 2;
	add.s64 	%rd34, %rd2, %rd33;
	ld.global.f32 	%f67, [%rd34+4];
	cvt.u64.u32 	%rd35, %r4;
	add.s64 	%rd36, %rd31, %rd35;
	shl.b64 	%rd37, %rd36, 2;
	add.s64 	%rd38, %rd1, %rd37;
	ld.global.f32 	%f68, [%rd38+4];
	fma.rn.f32 	%f69, %f67, %f68, %f66;
	ld.global.f32 	%f70, [%rd34+8];
	ld.global.f32 	%f71, [%rd38+8];
	fma.rn.f32 	%f72, %f70, %f71, %f69;
	ld.global.f32 	%f73, [%rd34+12];
	ld.global.f32 	%f74, [%rd38+12];
	fma.rn.f32 	%f75, %f73, %f74, %f72;
	ld.global.f32 	%f76, [%rd34+16];
	ld.global.f32 	%f77, [%rd38+16];
	fma.rn.f32 	%f78, %f76, %f77, %f75;
	ld.global.f32 	%f79, [%rd34+20];
	ld.global.f32 	%f80, [%rd38+20];
	fma.rn.f32 	%f81, %f79, %f80, %f78;
	ld.global.f32 	%f82, [%rd34+24];
	ld.global.f32 	%f83, [%rd38+24];
	fma.rn.f32 	%f84, %f82, %f83, %f81;
	ld.global.f32 	%f85, [%rd34+28];
	ld.global.f32 	%f86, [%rd38+28];
	fma.rn.f32 	%f109, %f85, %f86, %f84;
	add.s32 	%r38, %r38, 8;
$L__BB1_8:
	setp.eq.s32 	%p9, %r11, 0;
	@%p9 bra 	$L__BB1_14;
	and.b32  	%r14, %r21, 3;
	setp.lt.u32 	%p10, %r11, 4;
	@%p10 bra 	$L__BB1_11;
	add.s32 	%r31, %r38, %r3;
	mul.wide.u32 	%rd39, %r31, 4;
	add.s64 	%rd40, %rd2, %rd39;
	ld.global.f32 	%f88, [%rd40];
	add.s32 	%r32, %r38, %r4;
	mul.wide.u32 	%rd41, %r32, 4;
	add.s64 	%rd42, %rd1, %rd41;
	ld.global.f32 	%f89, [%rd42];
	fma.rn.f32 	%f90, %f88, %f89, %f109;
	cvt.u64.u32 	%rd43, %r3;
	cvt.u64.u32 	%rd44, %r38;
	add.s64 	%rd45, %rd44, %rd43;
	shl.b64 	%rd46, %rd45, 2;
	add.s64 	%rd47, %rd2, %rd46;
	ld.global.f32 	%f91, [%rd47+4];
	cvt.u64.u32 	%rd48, %r4;
	add.s64 	%rd49, %rd44, %rd48;
	shl.b64 	%rd50, %rd49, 2;
	add.s64 	%rd51, %rd1, %rd50;
	ld.global.f32 	%f92, [%rd51+4];
	fma.rn.f32 	%f93, %f91, %f92, %f90;
	ld.global.f32 	%f94, [%rd47+8];
	ld.global.f32 	%f95, [%rd51+8];
	fma.rn.f32 	%f96, %f94, %f95, %f93;
	ld.global.f32 	%f97, [%rd47+12];
	ld.global.f32 	%f98, [%rd51+12];
	fma.rn.f32 	%f109, %f97, %f98, %f96;
	add.s32 	%r38, %r38, 4;
$L__BB1_11:
	setp.eq.s32 	%p11, %r14, 0;
	@%p11 bra 	$L__BB1_14;
	add.s32 	%r33, %r38, %r4;
	mul.wide.u32 	%rd52, %r33, 4;
	add.s64 	%rd60, %rd1, %rd52;
	add.s32 	%r34, %r38, %r3;
	mul.wide.u32 	%rd53, %r34, 4;
	add.s64 	%rd59, %rd2, %rd53;
	neg.s32 	%r40, %r14;
$L__BB1_13:
	.pragma "nounroll";
	ld.global.f32 	%f99, [%rd59];
	ld.global.f32 	%f100, [%rd60];
	fma.rn.f32 	%f109, %f99, %f100, %f109;
	add.s64 	%rd60, %rd60, 4;
	add.s64 	%rd59, %rd59, 4;
	add.s32 	%r40, %r40, 1;
	setp.ne.s32 	%p12, %r40, 0;
	@%p12 bra 	$L__BB1_13;
$L__BB1_14:
	mad.lo.s32 	%r35, %r22, %r2, %r27;
	cvta.to.global.u64 	%rd54, %rd15;
	mul.wide.u32 	%rd55, %r35, 4;
	add.s64 	%rd56, %rd54, %rd55;
	st.global.f32 	[%rd56], %f109;
$L__BB1_15:
	ret;

}
	// .globl	_Z23batchSoftmaxSmallKernelPfii
.visible .entry _Z23batchSoftmaxSmallKernelPfii(
	.param .u64 .ptr .align 1 _Z23batchSoftmaxSmallKernelPfii_param_0,
	.param .u32 _Z23batchSoftmaxSmallKernelPfii_param_1,
	.param .u32 _Z23batchSoftmaxSmallKernelPfii_param_2
)
{
	.reg .pred 	%p<25>;
	.reg .b32 	%r<95>;
	.reg .b32 	%f<181>;
	.reg .b64 	%rd<8>;
	// demoted variable
	.shared .align 4 .b8 _ZZ23batchSoftmaxSmallKernelPfiiE4data[128];
	// demoted variable
	.shared .align 4 .f32 _ZZ23batchSoftmaxSmallKernelPfiiE7max_val;
	// demoted variable
	.shared .align 4 .f32 _ZZ23batchSoftmaxSmallKernelPfiiE7sum_val;
	ld.param.u64 	%rd2, [_Z23batchSoftmaxSmallKernelPfii_param_0];
	ld.param.u32 	%r47, [_Z23batchSoftmaxSmallKernelPfii_param_1];
	ld.param.u32 	%r48, [_Z23batchSoftmaxSmallKernelPfii_param_2];
	mov.u32 	%r1, %ctaid.x;
	mov.u32 	%r2, %tid.x;
	setp.ge.s32 	%p1, %r1, %r48;
	@%p1 bra 	$L__BB2_38;
	cvta.to.global.u64 	%rd3, %rd2;
	mul.lo.s32 	%r49, %r47, %r1;
	cvt.s64.s32 	%rd4, %r49;
	setp.ge.s32 	%p2, %r2, %r47;
	cvt.u64.u32 	%rd5, %r2;
	add.s64 	%rd6, %rd4, %rd5;
	shl.b64 	%rd7, %rd6, 2;
	add.s64 	%rd1, %rd3, %rd7;
	shl.b32 	%r50, %r2, 2;
	mov.u32 	%r51, _ZZ23batchSoftmaxSmallKernelPfiiE4data;
	add.s32 	%r3, %r51, %r50;
	@%p2 bra 	$L__BB2_3;
	ld.global.f32 	%f28, [%rd1];
	st.shared.f32 	[%r3], %f28;
$L__BB2_3:
	bar.sync 	0;
	setp.ne.s32 	%p3, %r2, 0;
	@%p3 bra 	$L__BB2_19;
	ld.shared.f32 	%f171, [_ZZ23batchSoftmaxSmallKernelPfiiE4data];
	st.shared.f32 	[_ZZ23batchSoftmaxSmallKernelPfiiE7max_val], %f171;
	setp.lt.s32 	%p4, %r47, 2;
	@%p4 bra 	$L__BB2_19;
	add.s32 	%r4, %r47, -1;
	add.s32 	%r53, %r47, -2;
	and.b32  	%r5, %r4, 15;
	setp.lt.u32 	%p5, %r53, 15;
	mov.b32 	%r84, 1;
	@%p5 bra 	$L__BB2_9;
	add.s32 	%r80, %r51, 32;
	and.b32  	%r57, %r4, -16;
	neg.s32 	%r82, %r57;
	mov.b32 	%r81, 0;
$L__BB2_7:
	.pragma "nounroll";
	ld.shared.f32 	%f30, [%r80+-28];
	max.f32 	%f31, %f171, %f30;
	ld.shared.f32 	%f32, [%r80+-24];
	max.f32 	%f33, %f31, %f32;
	ld.shared.f32 	%f34, [%r80+-20];
	max.f32 	%f35, %f33, %f34;
	ld.shared.f32 	%f36, [%r80+-16];
	max.f32 	%f37, %f35, %f36;
	ld.shared.f32 	%f38, [%r80+-12];
	max.f32 	%f39, %f37, %f38;
	ld.shared.f32 	%f40, [%r80+-8];
	max.f32 	%f41, %f39, %f40;
	ld.shared.f32 	%f42, [%r80+-4];
	max.f32 	%f43, %f41, %f42;
	ld.shared.f32 	%f44, [%r80];
	max.f32 	%f45, %f43, %f44;
	ld.shared.f32 	%f46, [%r80+4];
	max.f32 	%f47, %f45, %f46;
	ld.shared.f32 	%f48, [%r80+8];
	max.f32 	%f49, %f47, %f48;
	ld.shared.f32 	%f50, [%r80+12];
	max.f32 	%f51, %f49, %f50;
	ld.shared.f32 	%f52, [%r80+16];
	max.f32 	%f53, %f51, %f52;
	ld.shared.f32 	%f54, [%r80+20];
	max.f32 	%f55, %f53, %f54;
	ld.shared.f32 	%f56, [%r80+24];
	max.f32 	%f57, %f55, %f56;
	ld.shared.f32 	%f58, [%r80+28];
	max.f32 	%f59, %f57, %f58;
	ld.shared.f32 	%f60, [%r80+32];
	max.f32 	%f171, %f59, %f60;
	add.s32 	%r82, %r82, 16;
	add.s32 	%r81, %r81, 16;
	add.s32 	%r80, %r80, 64;
	setp.ne.s32 	%p6, %r82, 0;
	@%p6 bra 	$L__BB2_7;
	add.s32 	%r84, %r81, 1;
$L__BB2_9:
	setp.eq.s32 	%p7, %r5, 0;
	@%p7 bra 	$L__BB2_18;
	and.b32  	%r15, %r4, 7;
	setp.lt.u32 	%p8, %r5, 8;
	@%p8 bra 	$L__BB2_12;
	shl.b32 	%r58, %r84, 2;
	add.s32 	%r60, %r51, %r58;
	ld.shared.f32 	%f62, [%r60];
	max.f32 	%f63, %f171, %f62;
	ld.shared.f32 	%f64, [%r60+4];
	max.f32 	%f65, %f63, %f64;
	ld.shared.f32 	%f66, [%r60+8];
	max.f32 	%f67, %f65, %f66;
	ld.shared.f32 	%f68, [%r60+12];
	max.f32 	%f69, %f67, %f68;
	ld.shared.f32 	%f70, [%r60+16];
	max.f32 	%f71, %f69, %f70;
	ld.shared.f32 	%f72, [%r60+20];
	max.f32 	%f73, %f71, %f72;
	ld.shared.f32 	%f74, [%r60+24];
	max.f32 	%f75, %f73, %f74;
	ld.shared.f32 	%f76, [%r60+28];
	max.f32 	%f171, %f75, %f76;
	add.s32 	%r84, %r84, 8;
$L__BB2_12:
	setp.eq.s32 	%p9, %r15, 0;
	@%p9 bra 	$L__BB2_18;
	and.b32  	%r18, %r4, 3;
	setp.lt.u32 	%p10, %r15, 4;
	@%p10 bra 	$L__BB2_15;
	shl.b32 	%r61, %r84, 2;
	add.s32 	%r63, %r51, %r61;
	ld.shared.f32 	%f78, [%r63];
	max.f32 	%f79, %f171, %f78;
	ld.shared.f32 	%f80, [%r63+4];
	max.f32 	%f81, %f79, %f80;
	ld.shared.f32 	%f82, [%r63+8];
	max.f32 	%f83, %f81, %f82;
	ld.shared.f32 	%f84, [%r63+12];
	max.f32 	%f171, %f83, %f84;
	add.s32 	%r84, %r84, 4;
$L__BB2_15:
	setp.eq.s32 	%p11, %r18, 0;
	@%p11 bra 	$L__BB2_18;
	shl.b32 	%r64, %r84, 2;
	add.s32 	%r87, %r51, %r64;
	neg.s32 	%r86, %r18;
$L__BB2_17:
	.pragma "nounroll";
	ld.shared.f32 	%f85, [%r87];
	max.f32 	%f171, %f171, %f85;
	add.s32 	%r87, %r87, 4;
	add.s32 	%r86, %r86, 1;
	setp.ne.s32 	%p12, %r86, 0;
	@%p12 bra 	$L__BB2_17;
$L__BB2_18:
	st.shared.f32 	[_ZZ23batchSoftmaxSmallKernelPfiiE7max_val], %f171;
$L__BB2_19:
	setp.ge.s32 	%p13, %r2, %r47;
	bar.sync 	0;
	@%p13 bra 	$L__BB2_21;
	ld.shared.f32 	%f86, [%r3];
	ld.shared.f32 	%f87, [_ZZ23batchSoftmaxSmallKernelPfiiE7max_val];
	sub.f32 	%f88, %f86, %f87;
	fma.rn.f32 	%f89, %f88, 0f3BBB989D, 0f3F000000;
	cvt.sat.f32.f32 	%f90, %f89;
	mov.f32 	%f91, 0f4B400001;
	mov.f32 	%f92, 0f437C0000;
	fma.rm.f32 	%f93, %f90, %f92, %f91;
	add.f32 	%f94, %f93, 0fCB40007F;
	neg.f32 	%f95, %f94;
	fma.rn.f32 	%f96, %f88, 0f3FB8AA3B, %f95;
	fma.rn.f32 	%f97, %f88, 0f32A57060, %f96;
	mov.b32 	%r66, %f93;
	shl.b32 	%r67, %r66, 23;
	mov.b32 	%f98, %r67;
	ex2.approx.ftz.f32 	%f99, %f97;
	mul.f32 	%f100, %f99, %f98;
	st.shared.f32 	[%r3], %f100;
$L__BB2_21:
	setp.ne.s32 	%p14, %r2, 0;
	bar.sync 	0;
	@%p14 bra 	$L__BB2_36;
	mov.b32 	%r68, 0;
	st.shared.u32 	[_ZZ23batchSoftmaxSmallKernelPfiiE7sum_val], %r68;
	setp.lt.s32 	%p15, %r47, 1;
	@%p15 bra 	$L__BB2_36;
	and.b32  	%r27, %r47, 15;
	setp.lt.u32 	%p16, %r47, 16;
	mov.b32 	%r91, 0;
	mov.f32 	%f180, 0f00000000;
	@%p16 bra 	$L__BB2_26;
	and.b32  	%r91, %r47, 2147483632;
	add.s32 	%r88, %r51, 32;
	neg.s32 	%r89, %r91;
	mov.f32 	%f180, 0f00000000;
$L__BB2_25:
	.pragma "nounroll";
	ld.shared.f32 	%f104, [%r88+-32];
	add.f32 	%f105, %f104, %f180;
	ld.shared.f32 	%f106, [%r88+-28];
	add.f32 	%f107, %f106, %f105;
	ld.shared.f32 	%f108, [%r88+-24];
	add.f32 	%f109, %f108, %f107;
	ld.shared.f32 	%f110, [%r88+-20];
	add.f32 	%f111, %f110, %f109;
	ld.shared.f32 	%f112, [%r88+-16];
	add.f32 	%f113, %f112, %f111;
	ld.shared.f32 	%f114, [%r88+-12];
	add.f32 	%f115, %f114, %f113;
	ld.shared.f32 	%f116, [%r88+-8];
	add.f32 	%f117, %f116, %f115;
	ld.shared.f32 	%f118, [%r88+-4];
	add.f32 	%f119, %f118, %f117;
	ld.shared.f32 	%f120, [%r88];
	add.f32 	%f121, %f120, %f119;
	ld.shared.f32 	%f122, [%r88+4];
	add.f32 	%f123, %f122, %f121;
	ld.shared.f32 	%f124, [%r88+8];
	add.f32 	%f125, %f124, %f123;
	ld.shared.f32 	%f126, [%r88+12];
	add.f32 	%f127, %f126, %f125;
	ld.shared.f32 	%f128, [%r88+16];
	add.f32 	%f129, %f128, %f127;
	ld.shared.f32 	%f130, [%r88+20];
	add.f32 	%f131, %f130, %f129;
	ld.shared.f32 	%f132, [%r88+24];
	add.f32 	%f133, %f132, %f131;
	ld.shared.f32 	%f134, [%r88+28];
	add.f32 	%f180, %f134, %f133;
	add.s32 	%r89, %r89, 16;
	add.s32 	%r88, %r88, 64;
	setp.ne.s32 	%p17, %r89, 0;
	@%p17 bra 	$L__BB2_25;
$L__BB2_26:
	setp.eq.s32 	%p18, %r27, 0;
	@%p18 bra 	$L__BB2_35;
	and.b32  	%r35, %r47, 7;
	setp.lt.u32 	%p19, %r27, 8;
	@%p19 bra 	$L__BB2_29;
	shl.b32 	%r72, %r91, 2;
	add.s32 	%r74, %r51, %r72;
	ld.shared.f32 	%f136, [%r74];
	add.f32 	%f137, %f136, %f180;
	ld.shared.f32 	%f138, [%r74+4];
	add.f32 	%f139, %f138, %f137;
	ld.shared.f32 	%f140, [%r74+8];
	add.f32 	%f141, %f140, %f139;
	ld.shared.f32 	%f142, [%r74+12];
	add.f32 	%f143, %f142, %f141;
	ld.shared.f32 	%f144, [%r74+16];
	add.f32 	%f145, %f144, %f143;
	ld.shared.f32 	%f146, [%r74+20];
	add.f32 	%f147, %f146, %f145;
	ld.shared.f32 	%f148, [%r74+24];
	add.f32 	%f149, %f148, %f147;
	ld.shared.f32 	%f150, [%r74+28];
	add.f32 	%f180, %f150, %f149;
	add.s32 	%r91, %r91, 8;
$L__BB2_29:
	setp.eq.s32 	%p20, %r35, 0;
	@%p20 bra 	$L__BB2_35;
	and.b32  	%r38, %r47, 3;
	setp.lt.u32 	%p21, %r35, 4;
	@%p21 bra 	$L__BB2_32;
	shl.b32 	%r75, %r91, 2;
	add.s32 	%r77, %r51, %r75;
	ld.shared.f32 	%f152, [%r77];
	add.f32 	%f153, %f152, %f180;
	ld.shared.f32 	%f154, [%r77+4];
	add.f32 	%f155, %f154, %f153;
	ld.shared.f32 	%f156, [%r77+8];
	add.f32 	%f157, %f156, %f155;
	ld.shared.f32 	%f158, [%r77+12];
	add.f32 	%f180, %f158, %f157;
	add.s32 	%r91, %r91, 4;
$L__BB2_32:
	setp.eq.s32 	%p22, %r38, 0;
	@%p22 bra 	$L__BB2_35;
	shl.b32 	%r78, %r91, 2;
	add.s32 	%r94, %r51, %r78;
	neg.s32 	%r93, %r38;
$L__BB2_34:
	.pragma "nounroll";
	ld.shared.f32 	%f159, [%r94];
	add.f32 	%f180, %f159, %f180;
	add.s32 	%r94, %r94, 4;
	add.s32 	%r93, %r93, 1;
	setp.ne.s32 	%p23, %r93, 0;
	@%p23 bra 	$L__BB2_34;
$L__BB2_35:
	st.shared.f32 	[_ZZ23batchSoftmaxSmallKernelPfiiE7sum_val], %f180;
$L__BB2_36:
	setp.ge.s32 	%p24, %r2, %r47;
	bar.sync 	0;
	@%p24 bra 	$L__BB2_38;
	ld.shared.f32 	%f160, [%r3];
	ld.shared.f32 	%f161, [_ZZ23batchSoftmaxSmallKernelPfiiE7sum_val];
	div.rn.f32 	%f162, %f160, %f161;
	st.global.f32 	[%rd1], %f162;
$L__BB2_38:
	ret;

}
	// .globl	_Z26calculateBatchLossAccuracyPfS_S_Pii
.visible .entry _Z26calculateBatchLossAccuracyPfS_S_Pii(
	.param .u64 .ptr .align 1 _Z26calculateBatchLossAccuracyPfS_S_Pii_param_0,
	.param .u64 .ptr .align 1 _Z26calculateBatchLossAccuracyPfS_S_Pii_param_1,
	.param .u64 .ptr .align 1 _Z26calculateBatchLossAccuracyPfS_S_Pii_param_2,
	.param .u64 .ptr .align 1 _Z26calculateBatchLossAccuracyPfS_S_Pii_param_3,
	.param .u32 _Z26calculateBatchLossAccuracyPfS_S_Pii_param_4
)
{
	.reg .pred 	%p<51>;
	.reg .b32 	%r<84>;
	.reg .b32 	%f<251>;
	.reg .b64 	%rd<48>;
	// demoted variable
	.shared .align 4 .b8 _ZZ26calculateBatchLossAccuracyPfS_S_PiiE10batch_loss[1024];
	// demoted variable
	.shared .align 4 .b8 _ZZ26calculateBatchLossAccuracyPfS_S_PiiE13batch_correct[1024];
	ld.param.u32 	%r10, [_Z26calculateBatchLossAccuracyPfS_S_Pii_param_4];
	mov.u32 	%r1, %tid.x;
	mov.u32 	%r2, %ctaid.x;
	shl.b32 	%r11, %r1, 2;
	mov.u32 	%r12, _ZZ26calculateBatchLossAccuracyPfS_S_PiiE10batch_loss;
	add.s32 	%r3, %r12, %r11;
	mov.b32 	%r13, 0;
	st.shared.u32 	[%r3], %r13;
	mov.u32 	%r14, _ZZ26calculateBatchLossAccuracyPfS_S_PiiE13batch_correct;
	add.s32 	%r4, %r14, %r11;
	st.shared.u32 	[%r4], %r13;
	setp.ge.s32 	%p1, %r2, %r10;
	setp.ne.s32 	%p2, %r1, 0;
	or.pred  	%p3, %p2, %p1;
	@%p3 bra 	$L__BB3_23;
	ld.param.u64 	%rd45, [_Z26calculateBatchLossAccuracyPfS_S_Pii_param_1];
	ld.param.u64 	%rd44, [_Z26calculateBatchLossAccuracyPfS_S_Pii_param_0];
	cvta.to.global.u64 	%rd5, %rd45;
	cvta.to.global.u64 	%rd6, %rd44;
	mul.lo.s32 	%r15, %r2, 10;
	mul.wide.u32 	%rd7, %r15, 4;
	add.s64 	%rd8, %rd6, %rd7;
	add.s64 	%rd9, %rd5, %rd7;
	ld.global.f32 	%f1, [%rd8+4];
	ld.global.f32 	%f2, [%rd8];
	setp.gt.f32 	%p4, %f1, %f2;
	selp.u32 	%r16, 1, 0, %p4;
	ld.global.f32 	%f3, [%rd8+8];
	mul.wide.u32 	%rd10, %r16, 4;
	add.s64 	%rd11, %rd8, %rd10;
	ld.global.f32 	%f41, [%rd11];
	setp.gt.f32 	%p5, %f3, %f41;
	selp.b32 	%r17, 2, %r16, %p5;
	ld.global.f32 	%f4, [%rd8+12];
	mul.wide.u32 	%rd12, %r17, 4;
	add.s64 	%rd13, %rd8, %rd12;
	ld.global.f32 	%f42, [%rd13];
	setp.gt.f32 	%p6, %f4, %f42;
	selp.b32 	%r18, 3, %r17, %p6;
	ld.global.f32 	%f5, [%rd8+16];
	mul.wide.u32 	%rd14, %r18, 4;
	add.s64 	%rd15, %rd8, %rd14;
	ld.global.f32 	%f43, [%rd15];
	setp.gt.f32 	%p7, %f5, %f43;
	selp.b32 	%r19, 4, %r18, %p7;
	ld.global.f32 	%f6, [%rd8+20];
	mul.wide.u32 	%rd16, %r19, 4;
	add.s64 	%rd17, %rd8, %rd16;
	ld.global.f32 	%f44, [%rd17];
	setp.gt.f32 	%p8, %f6, %f44;
	selp.b32 	%r20, 5, %r19, %p8;
	ld.global.f32 	%f7, [%rd8+24];
	mul.wide.u32 	%rd18, %r20, 4;
	add.s64 	%rd19, %rd8, %rd18;
	ld.global.f32 	%f45, [%rd19];
	setp.gt.f32 	%p9, %f7, %f45;
	selp.b32 	%r21, 6, %r20, %p9;
	ld.global.f32 	%f8, [%rd8+28];
	mul.wide.u32 	%rd20, %r21, 4;
	add.s64 	%rd21, %rd8, %rd20;
	ld.global.f32 	%f46, [%rd21];
	setp.gt.f32 	%p10, %f8, %f46;
	selp.b32 	%r22, 7, %r21, %p10;
	ld.global.f32 	%f9, [%rd8+32];
	mul.wide.u32 	%rd22, %r22, 4;
	add.s64 	%rd23, %rd8, %rd22;
	ld.global.f32 	%f47, [%rd23];
	setp.gt.f32 	%p11, %f9, %f47;
	selp.b32 	%r5, 8, %r22, %p11;
	ld.global.f32 	%f10, [%rd8+36];
	mul.wide.u32 	%rd24, %r5, 4;
	add.s64 	%rd25, %rd8, %rd24;
	ld.global.f32 	%f11, [%rd25];
	ld.global.f32 	%f12, [%rd9+4];
	ld.global.f32 	%f48, [%rd9];
	setp.gt.f32 	%p12, %f12, %f48;
	selp.u32 	%r23, 1, 0, %p12;
	ld.global.f32 	%f13, [%rd9+8];
	mul.wide.u32 	%rd26, %r23, 4;
	add.s64 	%rd27, %rd9, %rd26;
	ld.global.f32 	%f49, [%rd27];
	setp.gt.f32 	%p13, %f13, %f49;
	selp.b32 	%r24, 2, %r23, %p13;
	ld.global.f32 	%f14, [%rd9+12];
	mul.wide.u32 	%rd28, %r24, 4;
	add.s64 	%rd29, %rd9, %rd28;
	ld.global.f32 	%f50, [%rd29];
	setp.gt.f32 	%p14, %f14, %f50;
	selp.b32 	%r25, 3, %r24, %p14;
	ld.global.f32 	%f15, [%rd9+16];
	mul.wide.u32 	%rd30, %r25, 4;
	add.s64 	%rd31, %rd9, %rd30;
	ld.global.f32 	%f51, [%rd31];
	setp.gt.f32 	%p15, %f15, %f51;
	selp.b32 	%r26, 4, %r25, %p15;
	ld.global.f32 	%f16, [%rd9+20];
	mul.wide.u32 	%rd32, %r26, 4;
	add.s64 	%rd33, %rd9, %rd32;
	ld.global.f32 	%f52, [%rd33];
	setp.gt.f32 	%p16, %f16, %f52;
	selp.b32 	%r27, 5, %r26, %p16;
	ld.global.f32 	%f17, [%rd9+24];
	mul.wide.u32 	%rd34, %r27, 4;
	add.s64 	%rd35, %rd9, %rd34;
	ld.global.f32 	%f53, [%rd35];
	setp.gt.f32 	%p17, %f17, %f53;
	selp.b32 	%r28, 6, %r27, %p17;
	ld.global.f32 	%f18, [%rd9+28];
	mul.wide.u32 	%rd36, %r28, 4;
	add.s64 	%rd37, %rd9, %rd36;
	ld.global.f32 	%f54, [%rd37];
	setp.gt.f32 	%p18, %f18, %f54;
	selp.b32 	%r29, 7, %r28, %p18;
	ld.global.f32 	%f19, [%rd9+32];
	mul.wide.u32 	%rd38, %r29, 4;
	add.s64 	%rd39, %rd9, %rd38;
	ld.global.f32 	%f55, [%rd39];
	setp.gt.f32 	%p19, %f19, %f55;
	selp.b32 	%r6, 8, %r29, %p19;
	ld.global.f32 	%f20, [%rd9+36];
	mul.wide.u32 	%rd40, %r6, 4;
	add.s64 	%rd41, %rd9, %rd40;
	ld.global.f32 	%f21, [%rd41];
	ld.shared.f32 	%f243, [_ZZ26calculateBatchLossAccuracyPfS_S_PiiE10batch_loss];
	setp.leu.f32 	%p20, %f48, 0f3F000000;
	@%p20 bra 	$L__BB3_3;
	max.f32 	%f56, %f2, 0f33D6BF95;
	mov.b32 	%r30, %f56;
	add.s32 	%r31, %r30, -1059760811;
	and.b32  	%r32, %r31, -8388608;
	sub.s32 	%r33, %r30, %r32;
	mov.b32 	%f57, %r33;
	cvt.rn.f32.s32 	%f58, %r32;
	fma.rn.f32 	%f59, %f58, 0f34000000, 0f00000000;
	add.f32 	%f60, %f57, 0fBF800000;
	fma.rn.f32 	%f61, %f60, 0fBE055027, 0f3E1039F6;
	fma.rn.f32 	%f62, %f61, %f60, 0fBDF8CDCC;
	fma.rn.f32 	%f63, %f62, %f60, 0f3E0F2955;
	fma.rn.f32 	%f64, %f63, %f60, 0fBE2AD8B9;
	fma.rn.f32 	%f65, %f64, %f60, 0f3E4CED0B;
	fma.rn.f32 	%f66, %f65, %f60, 0fBE7FFF22;
	fma.rn.f32 	%f67, %f66, %f60, 0f3EAAAA78;
	fma.rn.f32 	%f68, %f67, %f60, 0fBF000000;
	mul.f32 	%f69, %f60, %f68;
	fma.rn.f32 	%f70, %f69, %f60, %f60;
	fma.rn.f32 	%f71, %f59, 0f3F317218, %f70;
	setp.gt.u32 	%p21, %r30, 2139095039;
	fma.rn.f32 	%f72, %f56, 0f7F800000, 0f7F800000;
	selp.f32 	%f73, %f72, %f71, %p21;
	sub.f32 	%f243, %f243, %f73;
	st.shared.f32 	[_ZZ26calculateBatchLossAccuracyPfS_S_PiiE10batch_loss], %f243;
$L__BB3_3:
	setp.leu.f32 	%p22, %f12, 0f3F000000;
	@%p22 bra 	$L__BB3_5;
	max.f32 	%f74, %f1, 0f33D6BF95;
	mov.b32 	%r34, %f74;
	add.s32 	%r35, %r34, -1059760811;
	and.b32  	%r36, %r35, -8388608;
	sub.s32 	%r37, %r34, %r36;
	mov.b32 	%f75, %r37;
	cvt.rn.f32.s32 	%f76, %r36;
	fma.rn.f32 	%f77, %f76, 0f34000000, 0f00000000;
	add.f32 	%f78, %f75, 0fBF800000;
	fma.rn.f32 	%f79, %f78, 0fBE055027, 0f3E1039F6;
	fma.rn.f32 	%f80, %f79, %f78, 0fBDF8CDCC;
	fma.rn.f32 	%f81, %f80, %f78, 0f3E0F2955;
	fma.rn.f32 	%f82, %f81, %f78, 0fBE2AD8B9;
	fma.rn.f32 	%f83, %f82, %f78, 0f3E4CED0B;
	fma.rn.f32 	%f84, %f83, %f78, 0fBE7FFF22;
	fma.rn.f32 	%f85, %f84, %f78, 0f3EAAAA78;
	fma.rn.f32 	%f86, %f85, %f78, 0fBF000000;
	mul.f32 	%f87, %f78, %f86;
	fma.rn.f32 	%f88, %f87, %f78, %f78;
	fma.rn.f32 	%f89, %f77, 0f3F317218, %f88;
	setp.gt.u32 	%p23, %r34, 2139095039;
	fma.rn.f32 	%f90, %f74, 0f7F800000, 0f7F800000;
	selp.f32 	%f91, %f90, %f89, %p23;
	sub.f32 	%f243, %f243, %f91;
	st.shared.f32 	[_ZZ26calculateBatchLossAccuracyPfS_S_PiiE10batch_loss], %f243;
$L__BB3_5:
	setp.leu.f32 	%p24, %f13, 0f3F000000;
	@%p24 bra 	$L__BB3_7;
	max.f32 	%f92, %f3, 0f33D6BF95;
	mov.b32 	%r38, %f92;
	add.s32 	%r39, %r38, -1059760811;
	and.b32  	%r40, %r39, -8388608;
	sub.s32 	%r41, %r38, %r40;
	mov.b32 	%f93, %r41;
	cvt.rn.f32.s32 	%f94, %r40;
	fma.rn.f32 	%f95, %f94, 0f34000000, 0f00000000;
	add.f32 	%f96, %f93, 0fBF800000;
	fma.rn.f32 	%f97, %f96, 0fBE055027, 0f3E1039F6;
	fma.rn.f32 	%f98, %f97, %f96, 0fBDF8CDCC;
	fma.rn.f32 	%f99, %f98, %f96, 0f3E0F2955;
	fma.rn.f32 	%f100, %f99, %f96, 0fBE2AD8B9;
	fma.rn.f32 	%f101, %f100, %f96, 0f3E4CED0B;
	fma.rn.f32 	%f102, %f101, %f96, 0fBE7FFF22;
	fma.rn.f32 	%f103, %f102, %f96, 0f3EAAAA78;
	fma.rn.f32 	%f104, %f103, %f96, 0fBF000000;
	mul.f32 	%f105, %f96, %f104;
	fma.rn.f32 	%f106, %f105, %f96, %f96;
	fma.rn.f32 	%f107, %f95, 0f3F317218, %f106;
	setp.gt.u32 	%p25, %r38, 2139095039;
	fma.rn.f32 	%f108, %f92, 0f7F800000, 0f7F800000;
	selp.f32 	%f109, %f108, %f107, %p25;
	sub.f32 	%f243, %f243, %f109;
	st.shared.f32 	[_ZZ26calculateBatchLossAccuracyPfS_S_PiiE10batch_loss], %f243;
$L__BB3_7:
	setp.leu.f32 	%p26, %f14, 0f3F000000;
	@%p26 bra 	$L__BB3_9;
	max.f32 	%f110, %f4, 0f33D6BF95;
	mov.b32 	%r42, %f110;
	add.s32 	%r43, %r42, -1059760811;
	and.b32  	%r44, %r43, -8388608;
	sub.s32 	%r45, %r42, %r44;
	mov.b32 	%f111, %r45;
	cvt.rn.f32.s32 	%f112, %r44;
	fma.rn.f32 	%f113, %f112, 0f34000000, 0f00000000;
	add.f32 	%f114, %f111, 0fBF800000;
	fma.rn.f32 	%f115, %f114, 0fBE055027, 0f3E1039F6;
	fma.rn.f32 	%f116, %f115, %f114, 0fBDF8CDCC;
	fma.rn.f32 	%f117, %f116, %f114, 0f3E0F2955;
	fma.rn.f32 	%f118, %f117, %f114, 0fBE2AD8B9;
	fma.rn.f32 	%f119, %f118, %f114, 0f3E4CED0B;
	fma.rn.f32 	%f120, %f119, %f114, 0fBE7FFF22;
	fma.rn.f32 	%f121, %f120, %f114, 0f3EAAAA78;
	fma.rn.f32 	%f122, %f121, %f114, 0fBF000000;
	mul.f32 	%f123, %f114, %f122;
	fma.rn.f32 	%f124, %f123, %f114, %f114;
	fma.rn.f32 	%f125, %f113, 0f3F317218, %f124;
	setp.gt.u32 	%p27, %r42, 2139095039;
	fma.rn.f32 	%f126, %f110, 0f7F800000, 0f7F800000;
	selp.f32 	%f127, %f126, %f125, %p27;
	sub.f32 	%f243, %f243, %f127;
	st.shared.f32 	[_ZZ26calculateBatchLossAccuracyPfS_S_PiiE10batch_loss], %f243;
$L__BB3_9:
	setp.leu.f32 	%p28, %f15, 0f3F000000;
	@%p28 bra 	$L__BB3_11;
	max.f32 	%f128, %f5, 0f33D6BF95;
	mov.b32 	%r46, %f128;
	add.s32 	%r47, %r46, -1059760811;
	and.b32  	%r48, %r47, -8388608;
	sub.s32 	%r49, %r46, %r48;
	mov.b32 	%f129, %r49;
	cvt.rn.f32.s32 	%f130, %r48;
	fma.rn.f32 	%f131, %f130, 0f34000000, 0f00000000;
	add.f32 	%f132, %f129, 0fBF800000;
	fma.rn.f32 	%f133, %f132, 0fBE055027, 0f3E1039F6;
	fma.rn.f32 	%f134, %f133, %f132, 0fBDF8CDCC;
	fma.rn.f32 	%f135, %f134, %f132, 0f3E0F2955;
	fma.rn.f32 	%f136, %f135, %f132, 0fBE2AD8B9;
	fma.rn.f32 	%f137, %f136, %f132, 0f3E4CED0B;
	fma.rn.f32 	%f138, %f137, %f132, 0fBE7FFF22;
	fma.rn.f32 	%f139, %f138, %f132, 0f3EAAAA78;
	fma.rn.f32 	%f140, %f139, %f132, 0fBF000000;
	mul.f32 	%f141, %f132, %f140;
	fma.rn.f32 	%f142, %f141, %f132, %f132;
	fma.rn.f32 	%f143, %f131, 0f3F317218, %f142;
	setp.gt.u32 	%p29, %r46, 2139095039;
	fma.rn.f32 	%f144, %f128, 0f7F800000, 0f7F800000;
	selp.f32 	%f145, %f144, %f143, %p29;
	sub.f32 	%f243, %f243, %f145;
	st.shared.f32 	[_ZZ26calculateBatchLossAccuracyPfS_S_PiiE10batch_loss], %f243;
$L__BB3_11:
	setp.leu.f32 	%p30, %f16, 0f3F000000;
	@%p30 bra 	$L__BB3_13;
	max.f32 	%f146, %f6, 0f33D6BF95;
	mov.b32 	%r50, %f146;
	add.s32 	%r51, %r50, -1059760811;
	and.b32  	%r52, %r51, -8388608;
	sub.s32 	%r53, %r50, %r52;
	mov.b32 	%f147, %r53;
	cvt.rn.f32.s32 	%f148, %r52;
	fma.rn.f32 	%f149, %f148, 0f34000000, 0f00000000;
	add.f32 	%f150, %f147, 0fBF800000;
	fma.rn.f32 	%f151, %f150, 0fBE055027, 0f3E1039F6;
	fma.rn.f32 	%f152, %f151, %f150, 0fBDF8CDCC;
	fma.rn.f32 	%f153, %f152, %f150, 0f3E0F2955;
	fma.rn.f32 	%f154, %f153, %f150, 0fBE2AD8B9;
	fma.rn.f32 	%f155, %f154, %f150, 0f3E4CED0B;
	fma.rn.f32 	%f156, %f155, %f150, 0fBE7FFF22;
	fma.rn.f32 	%f157, %f156, %f150, 0f3EAAAA78;
	fma.rn.f32 	%f158, %f157, %f150, 0fBF000000;
	mul.f32 	%f159, %f150, %f158;
	fma.rn.f32 	%f160, %f159, %f150, %f150;
	fma.rn.f32 	%f161, %f149, 0f3F317218, %f160;
	setp.gt.u32 	%p31, %r50, 2139095039;
	fma.rn.f32 	%f162, %f146, 0f7F800000, 0f7F800000;
	selp.f32 	%f163, %f162, %f161, %p31;
	sub.f32 	%f243, %f243, %f163;
	st.shared.f32 	[_ZZ26calculateBatchLossAccuracyPfS_S_PiiE10batch_loss], %f243;
$L__BB3_13:
	setp.leu.f32 	%p32, %f17, 0f3F000000;
	@%p32 bra 	$L__BB3_15;
	max.f32 	%f164, %f7, 0f33D6BF95;
	mov.b32 	%r54, %f164;
	add.s32 	%r55, %r54, -1059760811;
	and.b32  	%r56, %r55, -8388608;
	sub.s32 	%r57, %r54, %r56;
	mov.b32 	%f165, %r57;
	cvt.rn.f32.s32 	%f166, %r56;
	fma.rn.f32 	%f167, %f166, 0f34000000, 0f00000000;
	add.f32 	%f168, %f165, 0fBF800000;
	fma.rn.f32 	%f169, %f168, 0fBE055027, 0f3E1039F6;
	fma.rn.f32 	%f170, %f169, %f168, 0fBDF8CDCC;
	fma.rn.f32 	%f171, %f170, %f168, 0f3E0F2955;
	fma.rn.f32 	%f172, %f171, %f168, 0fBE2AD8B9;
	fma.rn.f32 	%f173, %f172, %f168, 0f3E4CED0B;
	fma.rn.f32 	%f174, %f173, %f168, 0fBE7FFF22;
	fma.rn.f32 	%f175, %f174, %f168, 0f3EAAAA78;
	fma.rn.f32 	%f176, %f175, %f168, 0fBF000000;
	mul.f32 	%f177, %f168, %f176;
	fma.rn.f32 	%f178, %f177, %f168, %f168;
	fma.rn.f32 	%f179, %f167, 0f3F317218, %f178;
	setp.gt.u32 	%p33, %r54, 2139095039;
	fma.rn.f32 	%f180, %f164, 0f7F800000, 0f7F800000;
	selp.f32 	%f181, %f180, %f179, %p33;
	sub.f32 	%f243, %f243, %f181;
	st.shared.f32 	[_ZZ26calculateBatchLossAccuracyPfS_S_PiiE10batch_loss], %f243;
$L__BB3_15:
	setp.leu.f32 	%p34, %f18, 0f3F000000;
	@%p34 bra 	$L__BB3_17;
	max.f32 	%f182, %f8, 0f33D6BF95;
	mov.b32 	%r58, %f182;
	add.s32 	%r59, %r58, -1059760811;
	and.b32  	%r60, %r59, -8388608;
	sub.s32 	%r61, %r58, %r60;
	mov.b32 	%f183, %r61;
	cvt.rn.f32.s32 	%f184, %r60;
	fma.rn.f32 	%f185, %f184, 0f34000000, 0f00000000;
	add.f32 	%f186, %f183, 0fBF800000;
	fma.rn.f32 	%f187, %f186, 0fBE055027, 0f3E1039F6;
	fma.rn.f32 	%f188, %f187, %f186, 0fBDF8CDCC;
	fma.rn.f32 	%f189, %f188, %f186, 0f3E0F2955;
	fma.rn.f32 	%f190, %f189, %f186, 0fBE2AD8B9;
	fma.rn.f32 	%f191, %f190, %f186, 0f3E4CED0B;
	fma.rn.f32 	%f192, %f191, %f186, 0fBE7FFF22;
	fma.rn.f32 	%f193, %f192, %f186, 0f3EAAAA78;
	fma.rn.f32 	%f194, %f193, %f186, 0fBF000000;
	mul.f32 	%f195, %f186, %f194;
	fma.rn.f32 	%f196, %f195, %f186, %f186;
	fma.rn.f32 	%f197, %f185, 0f3F317218, %f196;
	setp.gt.u32 	%p35, %r58, 2139095039;
	fma.rn.f32 	%f198, %f182, 0f7F800000, 0f7F800000;
	selp.f32 	%f199, %f198, %f197, %p35;
	sub.f32 	%f243, %f243, %f199;
	st.shared.f32 	[_ZZ26calculateBatchLossAccuracyPfS_S_PiiE10batch_loss], %f243;
$L__BB3_17:
	setp.leu.f32 	%p36, %f19, 0f3F000000;
	@%p36 bra 	$L__BB3_19;
	max.f32 	%f200, %f9, 0f33D6BF95;
	mov.b32 	%r62, %f200;
	add.s32 	%r63, %r62, -1059760811;
	and.b32  	%r64, %r63, -8388608;
	sub.s32 	%r65, %r62, %r64;
	mov.b32 	%f201, %r65;
	cvt.rn.f32.s32 	%f202, %r64;
	fma.rn.f32 	%f203, %f202, 0f34000000, 0f00000000;
	add.f32 	%f204, %f201, 0fBF800000;
	fma.rn.f32 	%f205, %f204, 0fBE055027, 0f3E1039F6;
	fma.rn.f32 	%f206, %f205, %f204, 0fBDF8CDCC;
	fma.rn.f32 	%f207, %f206, %f204, 0f3E0F2955;
	fma.rn.f32 	%f208, %f207, %f204, 0fBE2AD8B9;
	fma.rn.f32 	%f209, %f208, %f204, 0f3E4CED0B;
	fma.rn.f32 	%f210, %f209, %f204, 0fBE7FFF22;
	fma.rn.f32 	%f211, %f210, %f204, 0f3EAAAA78;
	fma.rn.f32 	%f212, %f211, %f204, 0fBF000000;
	mul.f32 	%f213, %f204, %f212;
	fma.rn.f32 	%f214, %f213, %f204, %f204;
	fma.rn.f32 	%f215, %f203, 0f3F317218, %f214;
	setp.gt.u32 	%p37, %r62, 2139095039;
	fma.rn.f32 	%f216, %f200, 0f7F800000, 0f7F800000;
	selp.f32 	%f217, %f216, %f215, %p37;
	sub.f32 	%f243, %f243, %f217;
	st.shared.f32 	[_ZZ26calculateBatchLossAccuracyPfS_S_PiiE10batch_loss], %f243;
$L__BB3_19:
	setp.leu.f32 	%p38, %f20, 0f3F000000;
	@%p38 bra 	$L__BB3_21;
	max.f32 	%f218, %f10, 0f33D6BF95;
	mov.b32 	%r66, %f218;
	add.s32 	%r67, %r66, -1059760811;
	and.b32  	%r68, %r67, -8388608;
	sub.s32 	%r69, %r66, %r68;
	mov.b32 	%f219, %r69;
	cvt.rn.f32.s32 	%f220, %r68;
	fma.rn.f32 	%f221, %f220, 0f34000000, 0f00000000;
	add.f32 	%f222, %f219, 0fBF800000;
	fma.rn.f32 	%f223, %f222, 0fBE055027, 0f3E1039F6;
	fma.rn.f32 	%f224, %f223, %f222, 0fBDF8CDCC;
	fma.rn.f32 	%f225, %f224, %f222, 0f3E0F2955;
	fma.rn.f32 	%f226, %f225, %f222, 0fBE2AD8B9;
	fma.rn.f32 	%f227, %f226, %f222, 0f3E4CED0B;
	fma.rn.f32 	%f228, %f227, %f222, 0fBE7FFF22;
	fma.rn.f32 	%f229, %f228, %f222, 0f3EAAAA78;
	fma.rn.f32 	%f230, %f229, %f222, 0fBF000000;
	mul.f32 	%f231, %f222, %f230;
	fma.rn.f32 	%f232, %f231, %f222, %f222;
	fma.rn.f32 	%f233, %f221, 0f3F317218, %f232;
	setp.gt.u32 	%p39, %r66, 2139095039;
	fma.rn.f32 	%f234, %f218, 0f7F800000, 0f7F800000;
	selp.f32 	%f235, %f234, %f233, %p39;
	sub.f32 	%f236, %f243, %f235;
	st.shared.f32 	[_ZZ26calculateBatchLossAccuracyPfS_S_PiiE10batch_loss], %f236;
$L__BB3_21:
	setp.gt.f32 	%p40, %f20, %f21;
	setp.leu.f32 	%p41, %f20, %f21;
	setp.gt.f32 	%p42, %f10, %f11;
	setp.eq.s32 	%p43, %r6, %r5;
	and.pred  	%p44, %p43, %p41;
	selp.u32 	%r70, -1, 0, %p44;
	selp.u32 	%r71, -1, 0, %p40;
	selp.b32 	%r72, %r71, %r70, %p42;
	and.b32  	%r73, %r72, 1;
	setp.eq.b32 	%p45, %r73, 1;
	not.pred 	%p46, %p45;
	@%p46 bra 	$L__BB3_23;
	mov.b32 	%r74, 1;
	st.shared.u32 	[_ZZ26calculateBatchLossAccuracyPfS_S_PiiE13batch_correct], %r74;
$L__BB3_23:
	bar.sync 	0;
	mov.u32 	%r83, %ntid.x;
	setp.lt.u32 	%p47, %r83, 2;
	@%p47 bra 	$L__BB3_27;
$L__BB3_24:
	shr.u32 	%r9, %r83, 1;
	setp.ge.u32 	%p48, %r1, %r9;
	@%p48 bra 	$L__BB3_26;
	shl.b32 	%r75, %r9, 2;
	add.s32 	%r76, %r3, %r75;
	ld.shared.f32 	%f237, [%r76];
	ld.shared.f32 	%f238, [%r3];
	add.f32 	%f239, %f237, %f238;
	st.shared.f32 	[%r3], %f239;
	add.s32 	%r77, %r4, %r75;
	ld.shared.u32 	%r78, [%r77];
	ld.shared.u32 	%r79, [%r4];
	add.s32 	%r80, %r79, %r78;
	st.shared.u32 	[%r4], %r80;
$L__BB3_26:
	bar.sync 	0;
	setp.gt.u32 	%p49, %r83, 3;
	mov.u32 	%r83, %r9;
	@%p49 bra 	$L__BB3_24;
$L__BB3_27:
	setp.ne.s32 	%p50, %r1, 0;
	@%p50 bra 	$L__BB3_29;
	ld.param.u64 	%rd47, [_Z26calculateBatchLossAccuracyPfS_S_Pii_param_3];
	ld.param.u64 	%rd46, [_Z26calculateBatchLossAccuracyPfS_S_Pii_param_2];
	ld.shared.f32 	%f240, [_ZZ26calculateBatchLossAccuracyPfS_S_PiiE10batch_loss];
	cvta.to.global.u64 	%rd42, %rd46;
	atom.global.add.f32 	%f241, [%rd42], %f240;
	ld.shared.u32 	%r81, [_ZZ26calculateBatchLossAccuracyPfS_S_PiiE13batch_correct];
	cvta.to.global.u64 	%rd43, %rd47;
	atom.global.add.u32 	%r82, [%rd43], %r81;
$L__BB3_29:
	ret;

}
	// .globl	_Z30batchComputeGradientsOptimizedPfS_S_S_S_S_S_S_S_S_i
.visible .entry _Z30batchComputeGradientsOptimizedPfS_S_S_S_S_S_S_S_S_i(
	.param .u64 .ptr .align 1 _Z30batchComputeGradientsOptimizedPfS_S_S_S_S_S_S_S_S_i_param_0,
	.param .u64 .ptr .align 1 _Z30batchComputeGradientsOptimizedPfS_S_S_S_S_S_S_S_S_i_param_1,
	.param .u64 .ptr .align 1 _Z30batchComputeGradientsOptimizedPfS_S_S_S_S_S_S_S_S_i_param_2,
	.param .u64 .ptr .align 1 _Z30batchComputeGradientsOptimizedPfS_S_S_S_S_S_S_S_S_i_param_3,
	.param .u64 .ptr .align 1 _Z30batchComputeGradientsOptimizedPfS_S_S_S_S_S_S_S_S_i_param_4,
	.param .u64 .ptr .align 1 _Z30batchComputeGradientsOptimizedPfS_S_S_S_S_S_S_S_S_i_param_5,
	.param .u64 .ptr .align 1 _Z30batchComputeGradientsOptimizedPfS_S_S_S_S_S_S_S_S_i_param_6,
	.param .u64 .ptr .align 1 _Z30batchComputeGradientsOptimizedPfS_S_S_S_S_S_S_S_S_i_param_7,
	.param .u64 .ptr .align 1 _Z30batchComputeGradientsOptimizedPfS_S_S_S_S_S_S_S_S_i_param_8,
	.param .u64 .ptr .align 1 _Z30batchComputeGradientsOptimizedPfS_S_S_S_S_S_S_S_S_i_param_9,
	.param .u32 _Z30batchComputeGradientsOptimizedPfS_S_S_S_S_S_S_S_S_i_param_10
)
{
	.reg .pred 	%p<35>;
	.reg .b32 	%r<243>;
	.reg .b32 	%f<92>;
	.reg .b64 	%rd<103>;
	// demoted variable
	.shared .align 4 .b8 _ZZ30batchComputeGradientsOptimizedPfS_S_S_S_S_S_S_S_S_iE13output_errors[128];
	// demoted variable
	.shared .align 4 .b8 _ZZ30batchComputeGradientsOptimizedPfS_S_S_S_S_S_S_S_S_iE13hidden_errors[512];
	ld.param.u64 	%rd15, [_Z30batchComputeGradientsOptimizedPfS_S_S_S_S_S_S_S_S_i_param_0];
	ld.param.u64 	%rd16, [_Z30batchComputeGradientsOptimizedPfS_S_S_S_S_S_S_S_S_i_param_1];
	ld.param.u64 	%rd17, [_Z30batchComputeGradientsOptimizedPfS_S_S_S_S_S_S_S_S_i_param_2];
	ld.param.u64 	%rd19, [_Z30batchComputeGradientsOptimizedPfS_S_S_S_S_S_S_S_S_i_param_3];
	ld.param.u64 	%rd20, [_Z30batchComputeGradientsOptimizedPfS_S_S_S_S_S_S_S_S_i_param_4];
	ld.param.u64 	%rd18, [_Z30batchComputeGradientsOptimizedPfS_S_S_S_S_S_S_S_S_i_param_5];
	ld.param.u64 	%rd21, [_Z30batchComputeGradientsOptimizedPfS_S_S_S_S_S_S_S_S_i_param_6];
	ld.param.u64 	%rd22, [_Z30batchComputeGradientsOptimizedPfS_S_S_S_S_S_S_S_S_i_param_7];
	ld.param.u64 	%rd23, [_Z30batchComputeGradientsOptimizedPfS_S_S_S_S_S_S_S_S_i_param_8];
	ld.param.u32 	%r83, [_Z30batchComputeGradientsOptimizedPfS_S_S_S_S_S_S_S_S_i_param_10];
	cvta.to.global.u64 	%rd1, %rd20;
	cvta.to.global.u64 	%rd2, %rd23;
	cvta.to.global.u64 	%rd3, %rd22;
	cvta.to.global.u64 	%rd4, %rd21;
	cvta.to.global.u64 	%rd5, %rd19;
	mov.u32 	%r241, %tid.x;
	mov.u32 	%r2, %ctaid.x;
	setp.ge.s32 	%p1, %r2, %r83;
	@%p1 bra 	$L__BB4_35;
	cvta.to.global.u64 	%rd6, %rd17;
	mul.lo.s32 	%r3, %r2, 784;
	setp.gt.u32 	%p2, %r241, 9;
	@%p2 bra 	$L__BB4_3;
	mad.lo.s32 	%r84, %r2, 10, %r241;
	cvta.to.global.u64 	%rd24, %rd15;
	mul.wide.u32 	%rd25, %r84, 4;
	add.s64 	%rd26, %rd24, %rd25;
	ld.global.f32 	%f2, [%rd26];
	cvta.to.global.u64 	%rd27, %rd16;
	add.s64 	%rd28, %rd27, %rd25;
	ld.global.f32 	%f3, [%rd28];
	sub.f32 	%f4, %f2, %f3;
	shl.b32 	%r85, %r241, 2;
	mov.u32 	%r86, _ZZ30batchComputeGradientsOptimizedPfS_S_S_S_S_S_S_S_S_iE13output_errors;
	add.s32 	%r87, %r86, %r85;
	st.shared.f32 	[%r87], %f4;
	cvta.to.global.u64 	%rd29, %rd18;
	mul.wide.u32 	%rd30, %r241, 4;
	add.s64 	%rd31, %rd29, %rd30;
	atom.global.add.f32 	%f5, [%rd31], %f4;
$L__BB4_3:
	shl.b32 	%r88, %r2, 7;
	mul.wide.u32 	%rd32, %r88, 4;
	add.s64 	%rd7, %rd6, %rd32;
	bar.sync 	0;
	mov.u32 	%r4, %ntid.x;
	add.s32 	%r5, %r241, %r4;
	max.u32 	%r89, %r5, 1280;
	setp.lt.u32 	%p3, %r5, 1280;
	selp.u32 	%r90, 1, 0, %p3;
	add.s32 	%r91, %r5, %r90;
	sub.s32 	%r92, %r89, %r91;
	div.u32 	%r93, %r92, %r4;
	add.s32 	%r6, %r93, %r90;
	and.b32  	%r94, %r6, 3;
	setp.eq.s32 	%p4, %r94, 3;
	mov.u32 	%r218, %r241;
	@%p4 bra 	$L__BB4_6;
	add.s32 	%r96, %r6, 1;
	and.b32  	%r7, %r96, 3;
	mov.b32 	%r217, 0;
	mov.u32 	%r218, %r241;
$L__BB4_5:
	.pragma "nounroll";
	mul.wide.u32 	%rd33, %r218, 4;
	add.s64 	%rd34, %rd1, %rd33;
	shr.u32 	%r97, %r218, 5;
	and.b32  	%r98, %r97, 134217724;
	mov.u32 	%r99, _ZZ30batchComputeGradientsOptimizedPfS_S_S_S_S_S_S_S_S_iE13output_errors;
	add.s32 	%r100, %r99, %r98;
	ld.shared.f32 	%f6, [%r100];
	and.b64  	%rd35, %rd33, 508;
	add.s64 	%rd36, %rd7, %rd35;
	ld.global.f32 	%f7, [%rd36];
	mul.f32 	%f8, %f6, %f7;
	atom.global.add.f32 	%f9, [%rd34], %f8;
	add.s32 	%r218, %r218, %r4;
	add.s32 	%r217, %r217, 1;
	setp.ne.s32 	%p5, %r217, %r7;
	@%p5 bra 	$L__BB4_5;
$L__BB4_6:
	setp.lt.u32 	%p6, %r6, 3;
	@%p6 bra 	$L__BB4_7;
	bra.uni 	$L__BB4_36;
$L__BB4_7:
	setp.gt.u32 	%p8, %r241, 127;
	@%p8 bra 	$L__BB4_13;
	max.u32 	%r117, %r5, 128;
	setp.lt.u32 	%p9, %r5, 128;
	selp.u32 	%r118, 1, 0, %p9;
	add.s32 	%r119, %r5, %r118;
	sub.s32 	%r120, %r117, %r119;
	div.u32 	%r121, %r120, %r4;
	add.s32 	%r13, %r121, %r118;
	and.b32  	%r122, %r13, 3;
	setp.eq.s32 	%p10, %r122, 3;
	mov.u32 	%r221, %r241;
	@%p10 bra 	$L__BB4_11;
	add.s32 	%r124, %r13, 1;
	and.b32  	%r14, %r124, 3;
	mov.b32 	%r220, 0;
	mov.u32 	%r221, %r241;
$L__BB4_10:
	.pragma "nounroll";
	shl.b32 	%r125, %r221, 2;
	mov.u32 	%r126, _ZZ30batchComputeGradientsOptimizedPfS_S_S_S_S_S_S_S_S_iE13hidden_errors;
	add.s32 	%r127, %r126, %r125;
	mov.b32 	%r128, 0;
	st.shared.u32 	[%r127], %r128;
	add.s32 	%r221, %r221, %r4;
	add.s32 	%r220, %r220, 1;
	setp.ne.s32 	%p11, %r220, %r14;
	@%p11 bra 	$L__BB4_10;
$L__BB4_11:
	setp.lt.u32 	%p12, %r13, 3;
	@%p12 bra 	$L__BB4_13;
$L__BB4_12:
	shl.b32 	%r129, %r221, 2;
	mov.u32 	%r130, _ZZ30batchComputeGradientsOptimizedPfS_S_S_S_S_S_S_S_S_iE13hidden_errors;
	add.s32 	%r131, %r130, %r129;
	mov.b32 	%r132, 0;
	st.shared.u32 	[%r131], %r132;
	shl.b32 	%r133, %r4, 2;
	add.s32 	%r134, %r131, %r133;
	st.shared.u32 	[%r134], %r132;
	add.s32 	%r135, %r134, %r133;
	st.shared.u32 	[%r135], %r132;
	add.s32 	%r136, %r135, %r133;
	st.shared.u32 	[%r136], %r132;
	add.s32 	%r221, %r133, %r221;
	setp.lt.u32 	%p13, %r221, 128;
	@%p13 bra 	$L__BB4_12;
$L__BB4_13:
	bar.sync 	0;
	max.u32 	%r138, %r5, 128;
	setp.lt.u32 	%p14, %r5, 128;
	selp.u32 	%r139, 1, 0, %p14;
	add.s32 	%r140, %r5, %r139;
	sub.s32 	%r141, %r138, %r140;
	div.u32 	%r142, %r141, %r4;
	add.s32 	%r24, %r142, %r139;
	and.b32  	%r25, %r24, 3;
	shl.b32 	%r143, %r241, 2;
	mov.u32 	%r144, _ZZ30batchComputeGradientsOptimizedPfS_S_S_S_S_S_S_S_S_iE13hidden_errors;
	add.s32 	%r26, %r144, %r143;
	shl.b32 	%r27, %r4, 2;
	add.s32 	%r28, %r26, %r27;
	add.s32 	%r29, %r5, %r4;
	shl.b32 	%r30, %r4, 4;
	mul.lo.s32 	%r31, %r4, 12;
	mov.b32 	%r224, 0;
	mul.wide.u32 	%rd66, %r4, 16;
$L__BB4_14:
	setp.gt.u32 	%p15, %r241, 127;
	@%p15 bra 	$L__BB4_22;
	setp.eq.s32 	%p16, %r25, 3;
	shl.b32 	%r145, %r224, 2;
	mov.u32 	%r146, _ZZ30batchComputeGradientsOptimizedPfS_S_S_S_S_S_S_S_S_iE13output_errors;
	add.s32 	%r147, %r146, %r145;
	ld.shared.f32 	%f1, [%r147];
	shl.b32 	%r33, %r224, 7;
	mov.u32 	%r225, %r241;
	@%p16 bra 	$L__BB4_19;
	setp.eq.s32 	%p17, %r25, 0;
	add.s32 	%r34, %r33, %r241;
	mul.wide.u32 	%rd53, %r34, 4;
	add.s64 	%rd54, %rd2, %rd53;
	ld.global.f32 	%f26, [%rd54];
	ld.shared.f32 	%f27, [%r26];
	fma.rn.f32 	%f28, %f1, %f26, %f27;
	st.shared.f32 	[%r26], %f28;
	mov.u32 	%r225, %r5;
	@%p17 bra 	$L__BB4_19;
	setp.eq.s32 	%p18, %r25, 1;
	add.s32 	%r35, %r34, %r4;
	mul.wide.u32 	%rd55, %r35, 4;
	add.s64 	%rd56, %rd2, %rd55;
	ld.global.f32 	%f29, [%rd56];
	ld.shared.f32 	%f30, [%r28];
	fma.rn.f32 	%f31, %f1, %f29, %f30;
	st.shared.f32 	[%r28], %f31;
	mov.u32 	%r225, %r29;
	@%p18 bra 	$L__BB4_19;
	add.s32 	%r225, %r29, %r4;
	add.s32 	%r148, %r35, %r4;
	mul.wide.u32 	%rd57, %r148, 4;
	add.s64 	%rd58, %rd2, %rd57;
	ld.global.f32 	%f32, [%rd58];
	add.s32 	%r149, %r28, %r27;
	ld.shared.f32 	%f33, [%r149];
	fma.rn.f32 	%f34, %f1, %f32, %f33;
	st.shared.f32 	[%r149], %f34;
$L__BB4_19:
	setp.lt.u32 	%p19, %r24, 3;
	@%p19 bra 	$L__BB4_22;
	shl.b32 	%r150, %r225, 2;
	mov.u32 	%r151, _ZZ30batchComputeGradientsOptimizedPfS_S_S_S_S_S_S_S_S_iE13hidden_errors;
	add.s32 	%r229, %r151, %r150;
	add.s32 	%r152, %r225, %r33;
	add.s32 	%r228, %r152, %r4;
	shl.b32 	%r153, %r4, 1;
	add.s32 	%r227, %r152, %r153;
	mad.lo.s32 	%r226, %r4, 3, %r152;
	mul.wide.u32 	%rd59, %r152, 4;
	add.s64 	%rd101, %rd2, %rd59;
$L__BB4_21:
	mul.wide.u32 	%rd60, %r228, 4;
	add.s64 	%rd61, %rd2, %rd60;
	mul.wide.u32 	%rd62, %r227, 4;
	add.s64 	%rd63, %rd2, %rd62;
	mul.wide.u32 	%rd64, %r226, 4;
	add.s64 	%rd65, %rd2, %rd64;
	ld.global.f32 	%f35, [%rd101];
	ld.shared.f32 	%f36, [%r229];
	fma.rn.f32 	%f37, %f1, %f35, %f36;
	st.shared.f32 	[%r229], %f37;
	ld.global.f32 	%f38, [%rd61];
	add.s32 	%r154, %r229, %r27;
	ld.shared.f32 	%f39, [%r154];
	fma.rn.f32 	%f40, %f1, %f38, %f39;
	st.shared.f32 	[%r154], %f40;
	ld.global.f32 	%f41, [%rd63];
	shl.b32 	%r155, %r4, 3;
	add.s32 	%r156, %r229, %r155;
	ld.shared.f32 	%f42, [%r156];
	fma.rn.f32 	%f43, %f1, %f41, %f42;
	st.shared.f32 	[%r156], %f43;
	ld.global.f32 	%f44, [%rd65];
	add.s32 	%r157, %r229, %r31;
	ld.shared.f32 	%f45, [%r157];
	fma.rn.f32 	%f46, %f1, %f44, %f45;
	st.shared.f32 	[%r157], %f46;
	add.s32 	%r225, %r225, %r27;
	add.s32 	%r229, %r229, %r30;
	add.s32 	%r228, %r228, %r27;
	add.s32 	%r227, %r227, %r27;
	add.s32 	%r226, %r226, %r27;
	add.s64 	%rd101, %rd101, %rd66;
	setp.lt.u32 	%p20, %r225, 128;
	@%p20 bra 	$L__BB4_21;
$L__BB4_22:
	add.s32 	%r224, %r224, 1;
	setp.ne.s32 	%p21, %r224, 10;
	@%p21 bra 	$L__BB4_14;
	setp.gt.u32 	%p22, %r241, 127;
	bar.sync 	0;
	@%p22 bra 	$L__BB4_30;
	setp.eq.s32 	%p23, %r25, 3;
	mov.u32 	%r238, %r241;
	@%p23 bra 	$L__BB4_27;
	add.s32 	%r158, %r24, 1;
	and.b32  	%r159, %r158, 3;
	shl.b32 	%r160, %r241, 2;
	mov.u32 	%r161, _ZZ30batchComputeGradientsOptimizedPfS_S_S_S_S_S_S_S_S_iE13hidden_errors;
	add.s32 	%r232, %r161, %r160;
	mul.wide.u32 	%rd102, %r241, 4;
	mul.wide.u32 	%rd12, %r4, 4;
	neg.s32 	%r231, %r159;
	mad.lo.s32 	%r238, %r4, %r159, %r241;
$L__BB4_26:
	.pragma "nounroll";
	add.s64 	%rd67, %rd7, %rd102;
	ld.global.f32 	%f47, [%rd67];
	setp.gt.f32 	%p24, %f47, 0f00000000;
	selp.f32 	%f48, 0f3F800000, 0f00000000, %p24;
	ld.shared.f32 	%f49, [%r232];
	mul.f32 	%f50, %f49, %f48;
	st.shared.f32 	[%r232], %f50;
	add.s64 	%rd68, %rd3, %rd102;
	atom.global.add.f32 	%f51, [%rd68], %f50;
	add.s32 	%r232, %r232, %r27;
	add.s64 	%rd102, %rd102, %rd12;
	add.s32 	%r231, %r231, 1;
	setp.ne.s32 	%p25, %r231, 0;
	@%p25 bra 	$L__BB4_26;
$L__BB4_27:
	setp.lt.u32 	%p26, %r24, 3;
	@%p26 bra 	$L__BB4_30;
	shl.b32 	%r162, %r4, 1;
	add.s32 	%r237, %r238, %r162;
	mad.lo.s32 	%r236, %r4, 3, %r238;
	add.s32 	%r235, %r4, %r238;
	shl.b32 	%r163, %r238, 2;
	mov.u32 	%r164, _ZZ30batchComputeGradientsOptimizedPfS_S_S_S_S_S_S_S_S_iE13hidden_errors;
	add.s32 	%r234, %r164, %r163;
$L__BB4_29:
	mul.wide.u32 	%rd69, %r238, 4;
	add.s64 	%rd70, %rd7, %rd69;
	ld.global.f32 	%f52, [%rd70];
	setp.gt.f32 	%p27, %f52, 0f00000000;
	selp.f32 	%f53, 0f3F800000, 0f00000000, %p27;
	ld.shared.f32 	%f54, [%r234];
	mul.f32 	%f55, %f54, %f53;
	st.shared.f32 	[%r234], %f55;
	add.s64 	%rd71, %rd3, %rd69;
	atom.global.add.f32 	%f56, [%rd71], %f55;
	add.s32 	%r165, %r238, %r4;
	mul.wide.u32 	%rd72, %r235, 4;
	add.s64 	%rd73, %rd7, %rd72;
	ld.global.f32 	%f57, [%rd73];
	setp.gt.f32 	%p28, %f57, 0f00000000;
	selp.f32 	%f58, 0f3F800000, 0f00000000, %p28;
	add.s32 	%r166, %r234, %r27;
	ld.shared.f32 	%f59, [%r166];
	mul.f32 	%f60, %f59, %f58;
	st.shared.f32 	[%r166], %f60;
	add.s64 	%rd74, %rd3, %rd72;
	atom.global.add.f32 	%f61, [%rd74], %f60;
	add.s32 	%r167, %r165, %r4;
	mul.wide.u32 	%rd75, %r237, 4;
	add.s64 	%rd76, %rd7, %rd75;
	ld.global.f32 	%f62, [%rd76];
	setp.gt.f32 	%p29, %f62, 0f00000000;
	selp.f32 	%f63, 0f3F800000, 0f00000000, %p29;
	shl.b32 	%r168, %r4, 3;
	add.s32 	%r169, %r234, %r168;
	ld.shared.f32 	%f64, [%r169];
	mul.f32 	%f65, %f64, %f63;
	st.shared.f32 	[%r169], %f65;
	add.s64 	%rd77, %rd3, %rd75;
	atom.global.add.f32 	%f66, [%rd77], %f65;
	add.s32 	%r170, %r167, %r4;
	mul.wide.u32 	%rd78, %r236, 4;
	add.s64 	%rd79, %rd7, %rd78;
	ld.global.f32 	%f67, [%rd79];
	setp.gt.f32 	%p30, %f67, 0f00000000;
	selp.f32 	%f68, 0f3F800000, 0f00000000, %p30;
	add.s32 	%r171, %r234, %r31;
	ld.shared.f32 	%f69, [%r171];
	mul.f32 	%f70, %f69, %f68;
	st.shared.f32 	[%r171], %f70;
	add.s64 	%rd80, %rd3, %rd78;
	atom.global.add.f32 	%f71, [%rd80], %f70;
	add.s32 	%r238, %r170, %r4;
	add.s32 	%r237, %r237, %r27;
	add.s32 	%r236, %r236, %r27;
	add.s32 	%r235, %r235, %r27;
	add.s32 	%r234, %r234, %r30;
	setp.lt.u32 	%p31, %r238, 128;
	@%p31 bra 	$L__BB4_29;
$L__BB4_30:
	bar.sync 	0;
	sub.s32 	%r172, 100351, %r5;
	div.u32 	%r173, %r172, %r4;
	and.b32  	%r75, %r173, 3;
	setp.eq.s32 	%p32, %r75, 2;
	@%p32 bra 	$L__BB4_33;
	mov.b32 	%r240, 0;
	mov.u32 	%r180, _ZZ30batchComputeGradientsOptimizedPfS_S_S_S_S_S_S_S_S_iE13hidden_errors;
$L__BB4_32:
	.pragma "nounroll";
	mul.hi.u32 	%r175, %r241, 1402438301;
	shr.u32 	%r176, %r175, 8;
	mul.lo.s32 	%r177, %r176, 784;
	sub.s32 	%r178, %r241, %r177;
	mul.wide.u32 	%rd81, %r241, 4;
	add.s64 	%rd82, %rd4, %rd81;
	shl.b32 	%r179, %r176, 2;
	add.s32 	%r181, %r180, %r179;
	ld.shared.f32 	%f72, [%r181];
	add.s32 	%r182, %r178, %r3;
	mul.wide.u32 	%rd83, %r182, 4;
	add.s64 	%rd84, %rd5, %rd83;
	ld.global.f32 	%f73, [%rd84];
	mul.f32 	%f74, %f72, %f73;
	atom.global.add.f32 	%f75, [%rd82], %f74;
	add.s32 	%r241, %r241, %r4;
	add.s32 	%r240, %r240, 1;
	xor.b32  	%r183, %r75, %r240;
	setp.ne.s32 	%p33, %r183, 2;
	@%p33 bra 	$L__BB4_32;
$L__BB4_33:
	mov.u32 	%r189, _ZZ30batchComputeGradientsOptimizedPfS_S_S_S_S_S_S_S_S_iE13hidden_errors;
$L__BB4_34:
	mul.hi.u32 	%r184, %r241, 1402438301;
	shr.u32 	%r185, %r184, 8;
	mul.lo.s32 	%r186, %r185, 784;
	sub.s32 	%r187, %r241, %r186;
	mul.wide.u32 	%rd85, %r241, 4;
	add.s64 	%rd86, %rd4, %rd85;
	shl.b32 	%r188, %r185, 2;
	add.s32 	%r190, %r189, %r188;
	ld.shared.f32 	%f76, [%r190];
	add.s32 	%r191, %r187, %r3;
	mul.wide.u32 	%rd87, %r191, 4;
	add.s64 	%rd88, %rd5, %rd87;
	ld.global.f32 	%f77, [%rd88];
	mul.f32 	%f78, %f76, %f77;
	atom.global.add.f32 	%f79, [%rd86], %f78;
	add.s32 	%r192, %r241, %r4;
	mul.hi.u32 	%r193, %r192, 1402438301;
	shr.u32 	%r194, %r193, 8;
	mul.lo.s32 	%r195, %r194, 784;
	sub.s32 	%r196, %r192, %r195;
	mul.wide.u32 	%rd89, %r192, 4;
	add.s64 	%rd90, %rd4, %rd89;
	shl.b32 	%r197, %r194, 2;
	add.s32 	%r198, %r189, %r197;
	ld.shared.f32 	%f80, [%r198];
	add.s32 	%r199, %r196, %r3;
	mul.wide.u32 	%rd91, %r199, 4;
	add.s64 	%rd92, %rd5, %rd91;
	ld.global.f32 	%f81, [%rd92];
	mul.f32 	%f82, %f80, %f81;
	atom.global.add.f32 	%f83, [%rd90], %f82;
	add.s32 	%r200, %r192, %r4;
	mul.hi.u32 	%r201, %r200, 1402438301;
	shr.u32 	%r202, %r201, 8;
	mul.lo.s32 	%r203, %r202, 784;
	sub.s32 	%r204, %r200, %r203;
	mul.wide.u32 	%rd93, %r200, 4;
	add.s64 	%rd94, %rd4, %rd93;
	shl.b32 	%r205, %r202, 2;
	add.s32 	%r206, %r189, %r205;
	ld.shared.f32 	%f84, [%r206];
	add.s32 	%r207, %r204, %r3;
	mul.wide.u32 	%rd95, %r207, 4;
	add.s64 	%rd96, %rd5, %rd95;
	ld.global.f32 	%f85, [%rd96];
	mul.f32 	%f86, %f84, %f85;
	atom.global.add.f32 	%f87, [%rd94], %f86;
	add.s32 	%r208, %r200, %r4;
	mul.hi.u32 	%r209, %r208, 1402438301;
	shr.u32 	%r210, %r209, 8;
	mul.lo.s32 	%r211, %r210, 784;
	sub.s32 	%r212, %r208, %r211;
	mul.wide.u32 	%rd97, %r208, 4;
	add.s64 	%rd98, %rd4, %rd97;
	shl.b32 	%r213, %r210, 2;
	add.s32 	%r214, %r189, %r213;
	ld.shared.f32 	%f88, [%r214];
	add.s32 	%r215, %r212, %r3;
	mul.wide.u32 	%rd99, %r215, 4;
	add.s64 	%rd100, %rd5, %rd99;
	ld.global.f32 	%f89, [%rd100];
	mul.f32 	%f90, %f88, %f89;
	atom.global.add.f32 	%f91, [%rd98], %f90;
	add.s32 	%r241, %r208, %r4;
	setp.lt.u32 	%p34, %r241, 100352;
	@%p34 bra 	$L__BB4_34;
$L__BB4_35:
	ret;
$L__BB4_36:
	mul.wide.u32 	%rd37, %r218, 4;
	add.s64 	%rd38, %rd1, %rd37;
	shr.u32 	%r101, %r218, 5;
	and.b32  	%r102, %r101, 134217724;
	mov.u32 	%r103, _ZZ30batchComputeGradientsOptimizedPfS_S_S_S_S_S_S_S_S_iE13output_errors;
	add.s32 	%r104, %r103, %r102;
	ld.shared.f32 	%f10, [%r104];
	and.b64  	%rd39, %rd37, 508;
	add.s64 	%rd40, %rd7, %rd39;
	ld.global.f32 	%f11, [%rd40];
	mul.f32 	%f12, %f10, %f11;
	atom.global.add.f32 	%f13, [%rd38], %f12;
	add.s32 	%r105, %r218, %r4;
	mul.wide.u32 	%rd41, %r105, 4;
	add.s64 	%rd42, %rd1, %rd41;
	shr.u32 	%r106, %r105, 5;
	and.b32  	%r107, %r106, 134217724;
	add.s32 	%r108, %r103, %r107;
	ld.shared.f32 	%f14, [%r108];
	and.b64  	%rd43, %rd41, 508;
	add.s64 	%rd44, %rd7, %rd43;
	ld.global.f32 	%f15, [%rd44];
	mul.f32 	%f16, %f14, %f15;
	atom.global.add.f32 	%f17, [%rd42], %f16;
	add.s32 	%r109, %r105, %r4;
	mul.wide.u32 	%rd45, %r109, 4;
	add.s64 	%rd46, %rd1, %rd45;
	shr.u32 	%r110, %r109, 5;
	and.b32  	%r111, %r110, 134217724;
	add.s32 	%r112, %r103, %r111;
	ld.shared.f32 	%f18, [%r112];
	and.b64  	%rd47, %rd45, 508;
	add.s64 	%rd48, %rd7, %rd47;
	ld.global.f32 	%f19, [%rd48];
	mul.f32 	%f20, %f18, %f19;
	atom.global.add.f32 	%f21, [%rd46], %f20;
	add.s32 	%r113, %r109, %r4;
	mul.wide.u32 	%rd49, %r113, 4;
	add.s64 	%rd50, %rd1, %rd49;
	shr.u32 	%r114, %r113, 5;
	and.b32  	%r115, %r114, 134217724;
	add.s32 	%r116, %r103, %r115;
	ld.shared.f32 	%f22, [%r116];
	and.b64  	%rd51, %rd49, 508;
	add.s64 	%rd52, %rd7, %rd51;
	ld.global.f32 	%f23, [%rd52];
	mul.f32 	%f24, %f22, %f23;
	atom.global.add.f32 	%f25, [%rd50], %f24;
	add.s32 	%r218, %r113, %r4;
	setp.lt.u32 	%p7, %r218, 1280;
	@%p7 bra 	$L__BB4_36;
	bra.uni 	$L__BB4_7;

}
	// .globl	_Z30batchUpdateParametersOptimizedPfS_S_S_iifi
.visible .entry _Z30batchUpdateParametersOptimizedPfS_S_S_iifi(
	.param .u64 .ptr .align 1 _Z30batchUpdateParametersOptimizedPfS_S_S_iifi_param_0,
	.param .u64 .ptr .align 1 _Z30batchUpdateParametersOptimizedPfS_S_S_iifi_param_1,
	.param .u64 .ptr .align 1 _Z30batchUpdateParametersOptimizedPfS_S_S_iifi_param_2,
	.param .u64 .ptr .align 1 _Z30batchUpdateParametersOptimizedPfS_S_S_iifi_param_3,
	.param .u32 _Z30batchUpdateParametersOptimizedPfS_S_S_iifi_param_4,
	.param .u32 _Z30batchUpdateParametersOptimizedPfS_S_S_iifi_param_5,
	.param .f32 _Z30batchUpdateParametersOptimizedPfS_S_S_iifi_param_6,
	.param .u32 _Z30batchUpdateParametersOptimizedPfS_S_S_iifi_param_7
)
{
	.reg .pred 	%p<4>;
	.reg .b32 	%r<16>;
	.reg .b32 	%f<14>;
	.reg .b64 	%rd<15>;

	ld.param.u64 	%rd3, [_Z30batchUpdateParametersOptimizedPfS_S_S_iifi_param_0];
	ld.param.u64 	%rd4, [_Z30batchUpdateParametersOptimizedPfS_S_S_iifi_param_1];
	ld.param.u64 	%rd5, [_Z30batchUpdateParametersOptimizedPfS_S_S_iifi_param_2];
	ld.param.u64 	%rd6, [_Z30batchUpdateParametersOptimizedPfS_S_S_iifi_param_3];
	ld.param.u32 	%r7, [_Z30batchUpdateParametersOptimizedPfS_S_S_iifi_param_4];
	ld.param.u32 	%r9, [_Z30batchUpdateParametersOptimizedPfS_S_S_iifi_param_5];
	ld.param.f32 	%f2, [_Z30batchUpdateParametersOptimizedPfS_S_S_iifi_param_6];
	ld.param.u32 	%r8, [_Z30batchUpdateParametersOptimizedPfS_S_S_iifi_param_7];
	mov.u32 	%r10, %tid.x;
	mov.u32 	%r11, %ctaid.x;
	mov.u32 	%r1, %ntid.x;
	mad.lo.s32 	%r2, %r11, %r1, %r10;
	mul.lo.s32 	%r3, %r9, %r7;
	setp.ge.s32 	%p1, %r2, %r3;
	@%p1 bra 	$L__BB5_3;
	cvt.rn.f32.s32 	%f3, %r8;
	div.rn.f32 	%f1, %f2, %f3;
	mov.u32 	%r12, %nctaid.x;
	mul.lo.s32 	%r4, %r1, %r12;
	cvta.to.global.u64 	%rd1, %rd5;
	cvta.to.global.u64 	%rd2, %rd3;
	mov.u32 	%r15, %r2;
$L__BB5_2:
	mul.wide.s32 	%rd7, %r15, 4;
	add.s64 	%rd8, %rd1, %rd7;
	ld.global.f32 	%f4, [%rd8];
	mul.f32 	%f5, %f1, %f4;
	add.s64 	%rd9, %rd2, %rd7;
	ld.global.f32 	%f6, [%rd9];
	sub.f32 	%f7, %f6, %f5;
	st.global.f32 	[%rd9], %f7;
	mov.b32 	%r13, 0;
	st.global.u32 	[%rd8], %r13;
	add.s32 	%r15, %r15, %r4;
	setp.lt.s32 	%p2, %r15, %r3;
	@%p2 bra 	$L__BB5_2;
$L__BB5_3:
	setp.ge.s32 	%p3, %r2, %r7;
	@%p3 bra 	$L__BB5_5;
	cvt.rn.f32.s32 	%f8, %r8;
	div.rn.f32 	%f9, %f2, %f8;
	cvta.to.global.u64 	%rd10, %rd6;
	mul.wide.s32 	%rd11, %r2, 4;
	add.s64 	%rd12, %rd10, %rd11;
	ld.global.f32 	%f10, [%rd12];
	mul.f32 	%f11, %f9, %f10;
	cvta.to.global.u64 	%rd13, %rd4;
	add.s64 	%rd14, %rd13, %rd11;
	ld.global.f32 	%f12, [%rd14];
	sub.f32 	%f13, %f12, %f11;
	st.global.f32 	[%rd14], %f13;
	mov.b32 	%r14, 0;
	st.global.u32 	[%rd12], %r14;
$L__BB5_5:
	ret;

}


// ===== COMPILED SASS (sm_100) =====

	.target	sm_100

	.elftype	@"ET_EXEC"


//--------------------- .note.nv.tkinfo           --------------------------
	.section	.note.nv.tkinfo,"",@"SHT_NOTE"
	.sectionflags	@"SHF_NOTE_NV_TKINFO"
	.tkinfo
        /*0018*/ 	.word	0x00000002
        /*0030*/ 	.string	""
        /*0030*/ 	.string	"ptxas"
        /*0030*/ 	.string	"Cuda compilation tools, release 13.0, V13.0.88"
        /*0030*/ 	.string	"Build cuda_13.0.r13.0/compiler.36424714_0"
        /*0030*/ 	.string	"-arch sm_100 -m 64 "



//--------------------- .note.nv.cuinfo           --------------------------
	.section	.note.nv.cuinfo,"",@"SHT_NOTE"
	.sectionflags	@"SHF_NOTE_NV_CUINFO"
        /*0018*/ 	.short	0x0002
        /*001a*/ 	.short	0x0064
        /*001c*/ 	.short	0x0082
	.zero		2


//--------------------- .nv.info                  --------------------------
	.section	.nv.info,"",@"SHT_CUDA_INFO"
	.align	4


	//----- nvinfo : EIATTR_REGCOUNT
	.align		4
        /*0000*/ 	.byte	0x04, 0x2f
        /*0002*/ 	.short	(.L_1 - .L_0)
	.align		4
.L_0:
        /*0004*/ 	.word	index@(_Z17batchFCReluKernelPfS_S_S_iii)
        /*0008*/ 	.word	0x00000020


	//----- nvinfo : EIATTR_FRAME_SIZE
	.align		4
.L_1:
        /*000c*/ 	.byte	0x04, 0x11
        /*000e*/ 	.short	(.L_3 - .L_2)
	.align		4
.L_2:
        /*0010*/ 	.word	index@(_Z17batchFCReluKernelPfS_S_S_iii)
        /*0014*/ 	.word	0x00000000


	//----- nvinfo : EIATTR_REGCOUNT
	.align		4
.L_3:
        /*0018*/ 	.byte	0x04, 0x2f
        /*001a*/ 	.short	(.L_5 - .L_4)
	.align		4
.L_4:
        /*001c*/ 	.word	index@(_Z13batchFCKernelPfS_S_S_iii)
        /*0020*/ 	.word	0x00000020


	//----- nvinfo : EIATTR_FRAME_SIZE
	.align		4
.L_5:
        /*0024*/ 	.byte	0x04, 0x11
        /*0026*/ 	.short	(.L_7 - .L_6)
	.align		4
.L_6:
        /*0028*/ 	.word	index@(_Z13batchFCKernelPfS_S_S_iii)
        /*002c*/ 	.word	0x00000000


	//----- nvinfo : EIATTR_REGCOUNT
	.align		4
.L_7:
        /*0030*/ 	.byte	0x04, 0x2f
        /*0032*/ 	.short	(.L_9 - .L_8)
	.align		4
.L_8:
        /*0034*/ 	.word	index@(_Z23batchSoftmaxSmallKernelPfii)
        /*0038*/ 	.word	0x0000001c


	//----- nvinfo : EIATTR_FRAME_SIZE
	.align		4
.L_9:
        /*003c*/ 	.byte	0x04, 0x11
        /*003e*/ 	.short	(.L_11 - .L_10)
	.align		4
.L_10:
        /*0040*/ 	.word	index@($__internal_1_$__cuda_sm3x_div_rn_noftz_f32_slowpath)
        /*0044*/ 	.word	0x00000000


	//----- nvinfo : EIATTR_FRAME_SIZE
	.align		4
.L_11:
        /*0048*/ 	.byte	0x04, 0x11
        /*004a*/ 	.short	(.L_13 - .L_12)
	.align		4
.L_12:
        /*004c*/ 	.word	index@(_Z23batchSoftmaxSmallKernelPfii)
        /*0050*/ 	.word	0x00000000


	//----- nvinfo : EIATTR_REGCOUNT
	.align		4
.L_13:
        /*0054*/ 	.byte	0x04, 0x2f
        /*0056*/ 	.short	(.L_15 - .L_14)
	.align		4
.L_14:
        /*0058*/ 	.word	index@(_Z26calculateBatchLossAccuracyPfS_S_Pii)
        /*005c*/ 	.word	0x00000020


	//----- nvinfo : EIATTR_FRAME_SIZE
	.align		4
.L_15:
        /*0060*/ 	.byte	0x04, 0x11
        /*0062*/ 	.short	(.L_17 - .L_16)
	.align		4
.L_16:
        /*0064*/ 	.word	index@(_Z26calculateBatchLossAccuracyPfS_S_Pii)
        /*0068*/ 	.word	0x00000000


	//----- nvinfo : EIATTR_REGCOUNT
	.align		4
.L_17:
        /*006c*/ 	.byte	0x04, 0x2f
        /*006e*/ 	.short	(.L_19 - .L_18)
	.align		4
.L_18:
        /*0070*/ 	.word	index@(_Z30batchComputeGradientsOptimizedPfS_S_S_S_S_S_S_S_S_i)
        /*0074*/ 	.word	0x00000020


	//----- nvinfo : EIATTR_FRAME_SIZE
	.align		4
.L_19:
        /*0078*/ 	.byte	0x04, 0x11
        /*007a*/ 	.short	(.L_21 - .L_20)
	.align		4
.L_20:
        /*007c*/ 	.word	index@(_Z30batchComputeGradientsOptimizedPfS_S_S_S_S_S_S_S_S_i)
        /*0080*/ 	.word	0x00000000


	//----- nvinfo : EIATTR_REGCOUNT
	.align		4
.L_21:
        /*0084*/ 	.byte	0x04, 0x2f
        /*0086*/ 	.short	(.L_23 - .L_22)
	.align		4
.L_22:
        /*0088*/ 	.word	index@(_Z30batchUpdateParametersOptimizedPfS_S_S_iifi)
        /*008c*/ 	.word	0x00000012


	//----- nvinfo : EIATTR_FRAME_SIZE
	.align		4
.L_23:
        /*0090*/ 	.byte	0x04, 0x11
        /*0092*/ 	.short	(.L_25 - .L_24)
	.align		4
.L_24:
        /*0094*/ 	.word	index@($__internal_0_$__cuda_sm3x_div_rn_noftz_f32_slowpath)
        /*0098*/ 	.word	0x00000000


	//----- nvinfo : EIATTR_FRAME_SIZE
	.align		4
.L_25:
        /*009c*/ 	.byte	0x04, 0x11
        /*009e*/ 	.short	(.L_27 - .L_26)
	.align		4
.L_26:
        /*00a0*/ 	.word	index@(_Z30batchUpdateParametersOptimizedPfS_S_S_iifi)
        /*00a4*/ 	.word	0x00000000


	//----- nvinfo : EIATTR_MIN_STACK_SIZE
	.align		4
.L_27:
        /*00a8*/ 	.byte	0x04, 0x12
        /*00aa*/ 	.short	(.L_29 - .L_28)
	.align		4
.L_28:
        /*00ac*/ 	.word	index@(_Z30batchUpdateParametersOptimizedPfS_S_S_iifi)
        /*00b0*/ 	.word	0x00000000


	//----- nvinfo : EIATTR_MIN_STACK_SIZE
	.align		4
.L_29:
        /*00b4*/ 	.byte	0x04, 0x12
        /*00b6*/ 	.short	(.L_31 - .L_30)
	.align		4
.L_30:
        /*00b8*/ 	.word	index@(_Z30batchComputeGradientsOptimizedPfS_S_S_S_S_S_S_S_S_i)
        /*00bc*/ 	.word	0x00000000


	//----- nvinfo : EIATTR_MIN_STACK_SIZE
	.align		4
.L_31:
        /*00c0*/ 	.byte	0x04, 0x12
        /*00c2*/ 	.short	(.L_33 - .L_32)
	.align		4
.L_32:
        /*00c4*/ 	.word	index@(_Z26calculateBatchLossAccuracyPfS_S_Pii)
        /*00c8*/ 	.word	0x00000000


	//----- nvinfo : EIATTR_MIN_STACK_SIZE
	.align		4
.L_33:
        /*00cc*/ 	.byte	0x04, 0x12
        /*00ce*/ 	.short	(.L_35 - .L_34)
	.align		4
.L_34:
        /*00d0*/ 	.word	index@(_Z23batchSoftmaxSmallKernelPfii)
        /*00d4*/ 	.word	0x00000000


	//----- nvinfo : EIATTR_MIN_STACK_SIZE
	.align		4
.L_35:
        /*00d8*/ 	.byte	0x04, 0x12
        /*00da*/ 	.short	(.L_37 - .L_36)
	.align		4
.L_36:
        /*00dc*/ 	.word	index@(_Z13batchFCKernelPfS_S_S_iii)
        /*00e0*/ 	.word	0x00000000


	//----- nvinfo : EIATTR_MIN_STACK_SIZE
	.align		4
.L_37:
        /*00e4*/ 	.byte	0x04, 0x12
        /*00e6*/ 	.short	(.L_39 - .L_38)
	.align		4
.L_38:
        /*00e8*/ 	.word	index@(_Z17batchFCReluKernelPfS_S_S_iii)
        /*00ec*/ 	.word	0x00000000
.L_39:


//--------------------- .nv.compat                --------------------------
	.section	.nv.compat,"",@"SHT_CUDA_COMPAT_INFO"
	.align	4
        /*0000*/ 	.byte	0x02, 0x09, 0x00, 0x00, 0x02, 0x02, 0x01, 0x00, 0x02, 0x05, 0x05, 0x00, 0x03, 0x07, 0x01, 0x01
        /*0010*/ 	.byte	0x02, 0x03, 0x00, 0x00, 0x02, 0x06, 0x01, 0x00, 0x04, 0x0b, 0x08, 0x00, 0x01, 0x00, 0x00, 0x00
        /*0020*/ 	.byte	0x00, 0x00, 0x00, 0x00


//--------------------- .nv.info._Z30batchUpdateParametersOptimizedPfS_S_S_iifi --------------------------
	.section	.nv.info._Z30batchUpdateParametersOptimizedPfS_S_S_iifi,"",@"SHT_CUDA_INFO"
	.sectionflags	@""
	.align	4


	//----- nvinfo : EIATTR_CUDA_API_VERSION
	.align		4
        /*0000*/ 	.byte	0x04, 0x37
        /*0002*/ 	.short	(.L_41 - .L_40)
.L_40:
        /*0004*/ 	.word	0x00000082


	//----- nvinfo : EIATTR_KPARAM_INFO
	.align		4
.L_41:
        /*0008*/ 	.byte	0x04, 0x17
        /*000a*/ 	.short	(.L_43 - .L_42)
.L_42:
        /*000c*/ 	.word	0x00000000
        /*0010*/ 	.short	0x0007
        /*0012*/ 	.short	0x002c
        /*0014*/ 	.byte	0x00, 0xf0, 0x11, 0x00


	//----- nvinfo : EIATTR_KPARAM_INFO
	.align		4
.L_43:
        /*0018*/ 	.byte	0x04, 0x17
        /*001a*/ 	.short	(.L_45 - .L_44)
.L_44:
        /*001c*/ 	.word	0x00000000
        /*0020*/ 	.short	0x0006
        /*0022*/ 	.short	0x0028
        /*0024*/ 	.byte	0x00, 0xf0, 0x11, 0x00


	//----- nvinfo : EIATTR_KPARAM_INFO
	.align		4
.L_45:
        /*0028*/ 	.byte	0x04, 0x17
        /*002a*/ 	.short	(.L_47 - .L_46)
.L_46:
        /*002c*/ 	.word	0x00000000
        /*0030*/ 	.short	0x0005
        /*0032*/ 	.short	0x0024
        /*0034*/ 	.byte	0x00, 0xf0, 0x11, 0x00


	//----- nvinfo : EIATTR_KPARAM_INFO
	.align		4
.L_47:
        /*0038*/ 	.byte	0x04, 0x17
        /*003a*/ 	.short	(.L_49 - .L_48)
.L_48:
        /*003c*/ 	.word	0x00000000
        /*0040*/ 	.short	0x0004
        /*0042*/ 	.short	0x0020
        /*0044*/ 	.byte	0x00, 0xf0, 0x11, 0x00


	//----- nvinfo : EIATTR_KPARAM_INFO
	.align		4
.L_49:
        /*0048*/ 	.byte	0x04, 0x17
        /*004a*/ 	.short	(.L_51 - .L_50)
.L_50:
        /*004c*/ 	.word	0x00000000
        /*0050*/ 	.short	0x0003
        /*0052*/ 	.short	0x0018
        /*0054*/ 	.byte	0x00, 0xf5, 0x21, 0x00


	//----- nvinfo : EIATTR_KPARAM_INFO
	.align		4
.L_51:
        /*0058*/ 	.byte	0x04, 0x17
        /*005a*/ 	.short	(.L_53 - .L_52)
.L_52:
        /*005c*/ 	.word	0x00000000
        /*0060*/ 	.short	0x0002
        /*0062*/ 	.short	0x0010
        /*0064*/ 	.byte	0x00, 0xf5, 0x21, 0x00


	//----- nvinfo : EIATTR_KPARAM_INFO
	.align		4
.L_53:
        /*0068*/ 	.byte	0x04, 0x17
        /*006a*/ 	.short	(.L_55 - .L_54)
.L_54:
        /*006c*/ 	.word	0x00000000
        /*0070*/ 	.short	0x0001
        /*0072*/ 	.short	0x0008
        /*0074*/ 	.byte	0x00, 0xf5, 0x21, 0x00


	//----- nvinfo : EIATTR_KPARAM_INFO
	.align		4
.L_55:
        /*0078*/ 	.byte	0x04, 0x17
        /*007a*/ 	.short	(.L_57 - .L_56)
.L_56:
        /*007c*/ 	.word	0x00000000
        /*0080*/ 	.short	0x0000
        /*0082*/ 	.short	0x0000
        /*0084*/ 	.byte	0x00, 0xf5, 0x21, 0x00


	//----- nvinfo : EIATTR_SPARSE_MMA_MASK
	.align		4
.L_57:
        /*0088*/ 	.byte	0x03, 0x50
        /*008a*/ 	.short	0x0000


	//----- nvinfo : EIATTR_MAXREG_COUNT
	.align		4
        /*008c*/ 	.byte	0x03, 0x1b
        /*008e*/ 	.short	0x00ff


	//----- nvinfo : EIATTR_MERCURY_ISA_VERSION
	.align		4
        /*0090*/ 	.byte	0x03, 0x5f
        /*0092*/ 	.short	0x0101


	//----- nvinfo : EIATTR_VRC_CTA_INIT_COUNT
	.align		4
        /*0094*/ 	.byte	0x02, 0x4a
	.zero		1
	.zero		1


	//----- nvinfo : EIATTR_EXIT_INSTR_OFFSETS
	.align		4
        /*0098*/ 	.byte	0x04, 0x1c
        /*009a*/ 	.short	(.L_59 - .L_58)


	//   ....[0]....
.L_58:
        /*009c*/ 	.word	0x000002c0


	//   ....[1]....
        /*00a0*/ 	.word	0x00000440


	//----- nvinfo : EIATTR_CRS_STACK_SIZE
	.align		4
.L_59:
        /*00a4*/ 	.byte	0x04, 0x1e
        /*00a6*/ 	.short	(.L_61 - .L_60)
.L_60:
        /*00a8*/ 	.word	0x00000000


	//----- nvinfo : EIATTR_CBANK_PARAM_SIZE
	.align		4
.L_61:
        /*00ac*/ 	.byte	0x03, 0x19
        /*00ae*/ 	.short	0x0030


	//----- nvinfo : EIATTR_PARAM_CBANK
	.align		4
        /*00b0*/ 	.byte	0x04, 0x0a
        /*00b2*/ 	.short	(.L_63 - .L_62)
	.align		4
.L_62:
        /*00b4*/ 	.word	index@(.nv.constant0._Z30batchUpdateParametersOptimizedPfS_S_S_iifi)
        /*00b8*/ 	.short	0x0380
        /*00ba*/ 	.short	0x0030


	//----- nvinfo : EIATTR_SW_WAR
	.align		4
.L_63:
        /*00bc*/ 	.byte	0x04, 0x36
        /*00be*/ 	.short	(.L_65 - .L_64)
.L_64:
        /*00c0*/ 	.word	0x00000008
.L_65:


//--------------------- .nv.info._Z30batchComputeGradientsOptimizedPfS_S_S_S_S_S_S_S_S_i --------------------------
	.section	.nv.info._Z30batchComputeGradientsOptimizedPfS_S_S_S_S_S_S_S_S_i,"",@"SHT_CUDA_INFO"
	.sectionflags	@""
	.align	4


	//----- nvinfo : EIATTR_CUDA_API_VERSION
	.align		4
        /*0000*/ 	.byte	0x04, 0x37
        /*0002*/ 	.short	(.L_67 - .L_66)
.L_66:
        /*0004*/ 	.word	0x00000082


	//----- nvinfo : EIATTR_KPARAM_INFO
	.align		4
.L_67:
        /*0008*/ 	.byte	0x04, 0x17
        /*000a*/ 	.short	(.L_69 - .L_68)
.L_68:
        /*000c*/ 	.word	0x00000000
        /*0010*/ 	.short	0x000a
        /*0012*/ 	.short	0x0050
        /*0014*/ 	.byte	0x00, 0xf0, 0x11, 0x00


	//----- nvinfo : EIATTR_KPARAM_INFO
	.align		4
.L_69:
        /*0018*/ 	.byte	0x04, 0x17
        /*001a*/ 	.short	(.L_71 - .L_70)
.L_70:
        /*001c*/ 	.word	0x00000000
        /*0020*/ 	.short	0x0009
        /*0022*/ 	.short	0x0048
        /*0024*/ 	.byte	0x00, 0xf5, 0x21, 0x00


	//----- nvinfo : EIATTR_KPARAM_INFO
	.align		4
.L_71:
        /*0028*/ 	.byte	0x04, 0x17
        /*002a*/ 	.short	(.L_73 - .L_72)
.L_72:
        /*002c*/ 	.word	0x00000000
        /*0030*/ 	.short	0x0008
        /*0032*/ 	.short	0x0040
        /*0034*/ 	.byte	0x00, 0xf5, 0x21, 0x00


	//----- nvinfo : EIATTR_KPARAM_INFO
	.align		4
.L_73:
        /*0038*/ 	.byte	0x04, 0x17
        /*003a*/ 	.short	(.L_75 - .L_74)
.L_74:
        /*003c*/ 	.word	0x00000000
        /*0040*/ 	.short	0x0007
        /*0042*/ 	.short	0x0038
        /*0044*/ 	.byte	0x00, 0xf5, 0x21, 0x00


	//----- nvinfo : EIATTR_KPARAM_INFO
	.align		4
.L_75:
        /*0048*/ 	.byte	0x04, 0x17
        /*004a*/ 	.short	(.L_77 - .L_76)
.L_76:
        /*004c*/ 	.word	0x00000000
        /*0050*/ 	.short	0x0006
        /*0052*/ 	.short	0x0030
        /*0054*/ 	.byte	0x00, 0xf5, 0x21, 0x00


	//----- nvinfo : EIATTR_KPARAM_INFO
	.align		4
.L_77:
        /*0058*/ 	.byte	0x04, 0x17
        /*005a*/ 	.short	(.L_79 - .L_78)
.L_78:
        /*005c*/ 	.word	0x00000000
        /*0060*/ 	.short	0x0005
        /*0062*/ 	.short	0x0028
        /*0064*/ 	.byte	0x00, 0xf5, 0x21, 0x00


	//----- nvinfo : EIATTR_KPARAM_INFO
	.align		4
.L_79:
        /*0068*/ 	.byte	0x04, 0x17
        /*006a*/ 	.short	(.L_81 - .L_80)
.L_80:
        /*006c*/ 	.word	0x00000000
        /*0070*/ 	.short	0x0004
        /*0072*/ 	.short	0x0020
        /*0074*/ 	.byte	0x00, 0xf5, 0x21, 0x00


	//----- nvinfo : EIATTR_KPARAM_INFO
	.align		4
.L_81:
        /*0078*/ 	.byte	0x04, 0x17
        /*007a*/ 	.short	(.L_83 - .L_82)
.L_82:
        /*007c*/ 	.word	0x00000000
        /*0080*/ 	.short	0x0003
        /*0082*/ 	.short	0x0018
        /*0084*/ 	.byte	0x00, 0xf5, 0x21, 0x00


	//----- nvinfo : EIATTR_KPARAM_INFO
	.align		4
.L_83:
        /*0088*/ 	.byte	0x04, 0x17
        /*008a*/ 	.short	(.L_85 - .L_84)
.L_84:
        /*008c*/ 	.word	0x00000000
        /*0090*/ 	.short	0x0002
        /*0092*/ 	.short	0x0010
        /*0094*/ 	.byte	0x00, 0xf5, 0x21, 0x00


	//----- nvinfo : EIATTR_KPARAM_INFO
	.align		4
.L_85:
        /*0098*/ 	.byte	0x04, 0x17
        /*009a*/ 	.short	(.L_87 - .L_86)
.L_86:
        /*009c*/ 	.word	0x00000000
        /*00a0*/ 	.short	0x0001
        /*00a2*/ 	.short	0x0008
        /*00a4*/ 	.byte	0x00, 0xf5, 0x21, 0x00


	//----- nvinfo : EIATTR_KPARAM_INFO
	.align		4
.L_87:
        /*00a8*/ 	.byte	0x04, 0x17
        /*00aa*/ 	.short	(.L_89 - .L_88)
.L_88:
        /*00ac*/ 	.word	0x00000000
        /*00b0*/ 	.short	0x0000
        /*00b2*/ 	.short	0x0000
        /*00b4*/ 	.byte	0x00, 0xf5, 0x21, 0x00


	//----- nvinfo : EIATTR_SPARSE_MMA_MASK
	.align		4
.L_89:
        /*00b8*/ 	.byte	0x03, 0x50
        /*00ba*/ 	.short	0x0000


	//----- nvinfo : EIATTR_MAXREG_COUNT
	.align		4
        /*00bc*/ 	.byte	0x03, 0x1b
        /*00be*/ 	.short	0x00ff


	//----- nvinfo : EIATTR_NUM_BARRIERS
	.align		4
        /*00c0*/ 	.byte	0x02, 0x4c
        /*00c2*/ 	.byte	0x01
	.zero		1


	//----- nvinfo : EIATTR_MERCURY_ISA_VERSION
	.align		4
        /*00c4*/ 	.byte	0x03, 0x5f
        /*00c6*/ 	.short	0x0101


	//----- nvinfo : EIATTR_VRC_CTA_INIT_COUNT
	.align		4
        /*00c8*/ 	.byte	0x02, 0x4a
	.zero		1
	.zero		1


	//----- nvinfo : EIATTR_EXIT_INSTR_OFFSETS
	.align		4
        /*00cc*/ 	.byte	0x04, 0x1c
        /*00ce*/ 	.short	(.L_91 - .L_90)


	//   ....[0]....
.L_90:
        /*00d0*/ 	.word	0x00000040


	//   ....[1]....
        /*00d4*/ 	.word	0x00001ff0


	//----- nvinfo : EIATTR_CRS_STACK_SIZE
	.align		4
.L_91:
        /*00d8*/ 	.byte	0x04, 0x1e
        /*00da*/ 	.short	(.L_93 - .L_92)
.L_92:
        /*00dc*/ 	.word	0x00000000


	//----- nvinfo : EIATTR_CBANK_PARAM_SIZE
	.align		4
.L_93:
        /*00e0*/ 	.byte	0x03, 0x19
        /*00e2*/ 	.short	0x0054


	//----- nvinfo : EIATTR_PARAM_CBANK
	.align		4
        /*00e4*/ 	.byte	0x04, 0x0a
        /*00e6*/ 	.short	(.L_95 - .L_94)
	.align		4
.L_94:
        /*00e8*/ 	.word	index@(.nv.constant0._Z30batchComputeGradientsOptimizedPfS_S_S_S_S_S_S_S_S_i)
        /*00ec*/ 	.short	0x0380
        /*00ee*/ 	.short	0x0054


	//----- nvinfo : EIATTR_SW_WAR
	.align		4
.L_95:
        /*00f0*/ 	.byte	0x04, 0x36
        /*00f2*/ 	.short	(.L_97 - .L_96)
.L_96:
        /*00f4*/ 	.word	0x00000008
.L_97:


//--------------------- .nv.info._Z26calculateBatchLossAccuracyPfS_S_Pii --------------------------
	.section	.nv.info._Z26calculateBatchLossAccuracyPfS_S_Pii,"",@"SHT_CUDA_INFO"
	.sectionflags	@""
	.align	4


	//----- nvinfo : EIATTR_CUDA_API_VERSION
	.align		4
        /*0000*/ 	.byte	0x04, 0x37
        /*0002*/ 	.short	(.L_99 - .L_98)
.L_98:
        /*0004*/ 	.word	0x00000082


	//----- nvinfo : EIATTR_KPARAM_INFO
	.align		4
.L_99:
        /*0008*/ 	.byte	0x04, 0x17
        /*000a*/ 	.short	(.L_101 - .L_100)
.L_100:
        /*000c*/ 	.word	0x00000000
        /*0010*/ 	.short	0x0004
        /*0012*/ 	.short	0x0020
        /*0014*/ 	.byte	0x00, 0xf0, 0x11, 0x00


	//----- nvinfo : EIATTR_KPARAM_INFO
	.align		4
.L_101:
        /*0018*/ 	.byte	0x04, 0x17
        /*001a*/ 	.short	(.L_103 - .L_102)
.L_102:
        /*001c*/ 	.word	0x00000000
        /*0020*/ 	.short	0x0003
        /*0022*/ 	.short	0x0018
        /*0024*/ 	.byte	0x00, 0xf5, 0x21, 0x00


	//----- nvinfo : EIATTR_KPARAM_INFO
	.align		4
.L_103:
        /*0028*/ 	.byte	0x04, 0x17
        /*002a*/ 	.short	(.L_105 - .L_104)
.L_104:
        /*002c*/ 	.word	0x00000000
        /*0030*/ 	.short	0x0002
        /*0032*/ 	.short	0x0010
        /*0034*/ 	.byte	0x00, 0xf5, 0x21, 0x00


	//----- nvinfo : EIATTR_KPARAM_INFO
	.align		4
.L_105:
        /*0038*/ 	.byte	0x04, 0x17
        /*003a*/ 	.short	(.L_107 - .L_106)
.L_106:
        /*003c*/ 	.word	0x00000000
        /*0040*/ 	.short	0x0001
        /*0042*/ 	.short	0x0008
        /*0044*/ 	.byte	0x00, 0xf5, 0x21, 0x00


	//----- nvinfo : EIATTR_KPARAM_INFO
	.align		4
.L_107:
        /*0048*/ 	.byte	0x04, 0x17
        /*004a*/ 	.short	(.L_109 - .L_108)
.L_108:
        /*004c*/ 	.word	0x00000000
        /*0050*/ 	.short	0x0000
        /*0052*/ 	.short	0x0000
        /*0054*/ 	.byte	0x00, 0xf5, 0x21, 0x00


	//----- nvinfo : EIATTR_SPARSE_MMA_MASK
	.align		4
.L_109:
        /*0058*/ 	.byte	0x03, 0x50
        /*005a*/ 	.short	0x0000


	//----- nvinfo : EIATTR_MAXREG_COUNT
	.align		4
        /*005c*/ 	.byte	0x03, 0x1b
        /*005e*/ 	.short	0x00ff


	//----- nvinfo : EIATTR_NUM_BARRIERS
	.align		4
        /*0060*/ 	.byte	0x02, 0x4c
        /*0062*/ 	.byte	0x01
	.zero		1


	//----- nvinfo : EIATTR_MERCURY_ISA_VERSION
	.align		4
        /*0064*/ 	.byte	0x03, 0x5f
        /*0066*/ 	.short	0x0101


	//----- nvinfo : EIATTR_VRC_CTA_INIT_COUNT
	.align		4
        /*0068*/ 	.byte	0x02, 0x4a
	.zero		1
	.zero		1


	//----- nvinfo : EIATTR_EXIT_INSTR_OFFSETS
	.align		4
        /*006c*/ 	.byte	0x04, 0x1c
        /*006e*/ 	.short	(.L_111 - .L_110)


	//   ....[0]....
.L_110:
        /*0070*/ 	.word	0x00001940


	//   ....[1]....
        /*0074*/ 	.word	0x000019e0


	//----- nvinfo : EIATTR_CRS_STACK_SIZE
	.align		4
.L_111:
        /*0078*/ 	.byte	0x04, 0x1e
        /*007a*/ 	.short	(.L_113 - .L_112)
.L_112:
        /*007c*/ 	.word	0x00000000


	//----- nvinfo : EIATTR_CBANK_PARAM_SIZE
	.align		4
.L_113:
        /*0080*/ 	.byte	0x03, 0x19
        /*0082*/ 	.short	0x0024


	//----- nvinfo : EIATTR_PARAM_CBANK
	.align		4
        /*0084*/ 	.byte	0x04, 0x0a
        /*0086*/ 	.short	(.L_115 - .L_114)
	.align		4
.L_114:
        /*0088*/ 	.word	index@(.nv.constant0._Z26calculateBatchLossAccuracyPfS_S_Pii)
        /*008c*/ 	.short	0x0380
        /*008e*/ 	.short	0x0024


	//----- nvinfo : EIATTR_SW_WAR
	.align		4
.L_115:
        /*0090*/ 	.byte	0x04, 0x36
        /*0092*/ 	.short	(.L_117 - .L_116)
.L_116:
        /*0094*/ 	.word	0x00000008
.L_117:


//--------------------- .nv.info._Z23batchSoftmaxSmallKernelPfii --------------------------
	.section	.nv.info._Z23batchSoftmaxSmallKernelPfii,"",@"SHT_CUDA_INFO"
	.sectionflags	@""
	.align	4


	//----- nvinfo : EIATTR_CUDA_API_VERSION
	.align		4
        /*0000*/ 	.byte	0x04, 0x37
        /*0002*/ 	.short	(.L_119 - .L_118)
.L_118:
        /*0004*/ 	.word	0x00000082


	//----- nvinfo : EIATTR_KPARAM_INFO
	.align		4
.L_119:
        /*0008*/ 	.byte	0x04, 0x17
        /*000a*/ 	.short	(.L_121 - .L_120)
.L_120:
        /*000c*/ 	.word	0x00000000
        /*0010*/ 	.short	0x0002
        /*0012*/ 	.short	0x000c
        /*0014*/ 	.byte	0x00, 0xf0, 0x11, 0x00


	//----- nvinfo : EIATTR_KPARAM_INFO
	.align		4
.L_121:
        /*0018*/ 	.byte	0x04, 0x17
        /*001a*/ 	.short	(.L_123 - .L_122)
.L_122:
        /*001c*/ 	.word	0x00000000
        /*0020*/ 	.short	0x0001
        /*0022*/ 	.short	0x0008
        /*0024*/ 	.byte	0x00, 0xf0, 0x11, 0x00


	//----- nvinfo : EIATTR_KPARAM_INFO
	.align		4
.L_123:
        /*0028*/ 	.byte	0x04, 0x17
        /*002a*/ 	.short	(.L_125 - .L_124)
.L_124:
        /*002c*/ 	.word	0x00000000
        /*0030*/ 	.short	0x0000
        /*0032*/ 	.short	0x0000
        /*0034*/ 	.byte	0x00, 0xf5, 0x21, 0x00


	//----- nvinfo : EIATTR_SPARSE_MMA_MASK
	.align		4
.L_125:
        /*0038*/ 	.byte	0x03, 0x50
        /*003a*/ 	.short	0x0000


	//----- nvinfo : EIATTR_MAXREG_COUNT
	.align		4
        /*003c*/ 	.byte	0x03, 0x1b
        /*003e*/ 	.short	0x00ff


	//----- nvinfo : EIATTR_NUM_BARRIERS
	.align		4
        /*0040*/ 	.byte	0x02, 0x4c
        /*0042*/ 	.byte	0x01
	.zero		1


	//----- nvinfo : EIATTR_MERCURY_ISA_VERSION
	.align		4
        /*0044*/ 	.byte	0x03, 0x5f
        /*0046*/ 	.short	0x0101


	//----- nvinfo : EIATTR_UNUSED_LOAD_BYTE_OFFSET
	.align		4
        /*0048*/ 	.byte	0x04, 0x44
        /*004a*/ 	.short	(.L_127 - .L_126)


	//   ....[0]....
.L_126:
        /*004c*/ 	.word	0x00000270
        /*0050*/ 	.word	0x0000fff0


	//----- nvinfo : EIATTR_VRC_CTA_INIT_COUNT
	.align		4
.L_127:
        /*0054*/ 	.byte	0x02, 0x4a
	.zero		1
	.zero		1


	//----- nvinfo : EIATTR_EXIT_INSTR_OFFSETS
	.align		4
        /*0058*/ 	.byte	0x04, 0x1c
        /*005a*/ 	.short	(.L_129 - .L_128)


	//   ....[0]....
.L_128:
        /*005c*/ 	.word	0x00000040


	//   ....[1]....
        /*0060*/ 	.word	0x00000c90


	//   ....[2]....
        /*0064*/ 	.word	0x00000da0


	//----- nvinfo : EIATTR_CRS_STACK_SIZE
	.align		4
.L_129:
        /*0068*/ 	.byte	0x04, 0x1e
        /*006a*/ 	.short	(.L_131 - .L_130)
.L_130:
        /*006c*/ 	.word	0x00000000


	//----- nvinfo : EIATTR_CBANK_PARAM_SIZE
	.align		4
.L_131:
        /*0070*/ 	.byte	0x03, 0x19
        /*0072*/ 	.short	0x0010


	//----- nvinfo : EIATTR_PARAM_CBANK
	.align		4
        /*0074*/ 	.byte	0x04, 0x0a
        /*0076*/ 	.short	(.L_133 - .L_132)
	.align		4
.L_132:
        /*0078*/ 	.word	index@(.nv.constant0._Z23batchSoftmaxSmallKernelPfii)
        /*007c*/ 	.short	0x0380
        /*007e*/ 	.short	0x0010


	//----- nvinfo : EIATTR_SW_WAR
	.align		4
.L_133:
        /*0080*/ 	.byte	0x04, 0x36
        /*0082*/ 	.short	(.L_135 - .L_134)
.L_134:
        /*0084*/ 	.word	0x00000008
.L_135:


//--------------------- .nv.info._Z13batchFCKernelPfS_S_S_iii --------------------------
	.section	.nv.info._Z13batchFCKernelPfS_S_S_iii,"",@"SHT_CUDA_INFO"
	.sectionflags	@""
	.align	4


	//----- nvinfo : EIATTR_CUDA_API_VERSION
	.align		4
        /*0000*/ 	.byte	0x04, 0x37
        /*0002*/ 	.short	(.L_137 - .L_136)
.L_136:
        /*0004*/ 	.word	0x00000082


	//----- nvinfo : EIATTR_KPARAM_INFO
	.align		4
.L_137:
        /*0008*/ 	.byte	0x04, 0x17
        /*000a*/ 	.short	(.L_139 - .L_138)
.L_138:
        /*000c*/ 	.word	0x00000000
        /*0010*/ 	.short	0x0006
        /*0012*/ 	.short	0x0028
        /*0014*/ 	.byte	0x00, 0xf0, 0x11, 0x00


	//----- nvinfo : EIATTR_KPARAM_INFO
	.align		4
.L_139:
        /*0018*/ 	.byte	0x04, 0x17
        /*001a*/ 	.short	(.L_141 - .L_140)
.L_140:
        /*001c*/ 	.word	0x00000000
        /*0020*/ 	.short	0x0005
        /*0022*/ 	.short	0x0024
        /*0024*/ 	.byte	0x00, 0xf0, 0x11, 0x00


	//----- nvinfo : EIATTR_KPARAM_INFO
	.align		4
.L_141:
        /*0028*/ 	.byte	0x04, 0x17
        /*002a*/ 	.short	(.L_143 - .L_142)
.L_142:
        /*002c*/ 	.word	0x00000000
        /*0030*/ 	.short	0x0004
        /*0032*/ 	.short	0x0020
        /*0034*/ 	.byte	0x00, 0xf0, 0x11, 0x00


	//----- nvinfo : EIATTR_KPARAM_INFO
	.align		4
.L_143:
        /*0038*/ 	.byte	0x04, 0x17
        /*003a*/ 	.short	(.L_145 - .L_144)
.L_144:
        /*003c*/ 	.word	0x00000000
        /*0040*/ 	.short	0x0003
        /*0042*/ 	.short	0x0018
        /*0044*/ 	.byte	0x00, 0xf5, 0x21, 0x00


	//----- nvinfo : EIATTR_KPARAM_INFO
	.align		4
.L_145:
        /*0048*/ 	.byte	0x04, 0x17
        /*004a*/ 	.short	(.L_147 - .L_146)
.L_146:
        /*004c*/ 	.word	0x00000000
        /*0050*/ 	.short	0x0002
        /*0052*/ 	.short	0x0010
        /*0054*/ 	.byte	0x00, 0xf5, 0x21, 0x00


	//----- nvinfo : EIATTR_KPARAM_INFO
	.align		4
.L_147:
        /*0058*/ 	.byte	0x04, 0x17
        /*005a*/ 	.short	(.L_149 - .L_148)
.L_148:
        /*005c*/ 	.word	0x00000000
        /*0060*/ 	.short	0x0001
        /*0062*/ 	.short	0x0008
        /*0064*/ 	.byte	0x00, 0xf5, 0x21, 0x00


	//----- nvinfo : EIATTR_KPARAM_INFO
	.align		4
.L_149:
        /*0068*/ 	.byte	0x04, 0x17
        /*006a*/ 	.short	(.L_151 - .L_150)
.L_150:
        /*006c*/ 	.word	0x00000000
        /*0070*/ 	.short	0x0000
        /*0072*/ 	.short	0x0000
        /*0074*/ 	.byte	0x00, 0xf5, 0x21, 0x00


	//----- nvinfo : EIATTR_SPARSE_MMA_MASK
	.align		4
.L_151:
        /*0078*/ 	.byte	0x03, 0x50
        /*007a*/ 	.short	0x0000


	//----- nvinfo : EIATTR_MAXREG_COUNT
	.align		4
        /*007c*/ 	.byte	0x03, 0x1b
        /*007e*/ 	.short	0x00ff


	//----- nvinfo : EIATTR_MERCURY_ISA_VERSION
	.align		4
        /*0080*/ 	.byte	0x03, 0x5f
        /*0082*/ 	.short	0x0101


	//----- nvinfo : EIATTR_VRC_CTA_INIT_COUNT
	.align		4
        /*0084*/ 	.byte	0x02, 0x4a
	.zero		1
	.zero		1


	//----- nvinfo : EIATTR_EXIT_INSTR_OFFSETS
	.align		4
        /*0088*/ 	.byte	0x04, 0x1c
        /*008a*/ 	.short	(.L_153 - .L_152)


	//   ....[0]....
.L_152:
        /*008c*/ 	.word	0x000000a0


	//   ....[1]....
        /*0090*/ 	.word	0x00000c50


	//----- nvinfo : EIATTR_CBANK_PARAM_SIZE
	.align		4
.L_153:
        /*0094*/ 	.byte	0x03, 0x19
        /*0096*/ 	.short	0x002c


	//----- nvinfo : EIATTR_PARAM_CBANK
	.align		4
        /*0098*/ 	.byte	0x04, 0x0a
        /*009a*/ 	.short	(.L_155 - .L_154)
	.align		4
.L_154:
        /*009c*/ 	.word	index@(.nv.constant0._Z13batchFCKernelPfS_S_S_iii)
        /*00a0*/ 	.short	0x0380
        /*00a2*/ 	.short	0x002c


	//----- nvinfo : EIATTR_SW_WAR
	.align		4
.L_155:
        /*00a4*/ 	.byte	0x04, 0x36
        /*00a6*/ 	.short	(.L_157 - .L_156)
.L_156:
        /*00a8*/ 	.word	0x00000008
.L_157:


//--------------------- .nv.info._Z17batchFCReluKernelPfS_S_S_iii --------------------------
	.section	.nv.info._Z17batchFCReluKernelPfS_S_S_iii,"",@"SHT_CUDA_INFO"
	.sectionflags	@""
	.align	4


	//----- nvinfo : EIATTR_CUDA_API_VERSION
	.align		4
        /*0000*/ 	.byte	0x04, 0x37
        /*0002*/ 	.short	(.L_159 - .L_158)
.L_158:
        /*0004*/ 	.word	0x00000082


	//----- nvinfo : EIATTR_KPARAM_INFO
	.align		4
.L_159:
        /*0008*/ 	.byte	0x04, 0x17
        /*000a*/ 	.short	(.L_161 - .L_160)
.L_160:
        /*000c*/ 	.word	0x00000000
        /*0010*/ 	.short	0x0006
        /*0012*/ 	.short	0x0028
        /*0014*/ 	.byte	0x00, 0xf0, 0x11, 0x00


	//----- nvinfo : EIATTR_KPARAM_INFO
	.align		4
.L_161:
        /*0018*/ 	.byte	0x04, 0x17
        /*001a*/ 	.short	(.L_163 - .L_162)
.L_162:
        /*001c*/ 	.word	0x00000000
        /*0020*/ 	.short	0x0005
        /*0022*/ 	.short	0x0024
        /*0024*/ 	.byte	0x00, 0xf0, 0x11, 0x00


	//----- nvinfo : EIATTR_KPARAM_INFO
	.align		4
.L_163:
        /*0028*/ 	.byte	0x04, 0x17
        /*002a*/ 	.short	(.L_165 - .L_164)
.L_164:
        /*002c*/ 	.word	0x00000000
        /*0030*/ 	.short	0x0004
        /*0032*/ 	.short	0x0020
        /*0034*/ 	.byte	0x00, 0xf0, 0x11, 0x00


	//----- nvinfo : EIATTR_KPARAM_INFO
	.align		4
.L_165:
        /*0038*/ 	.byte	0x04, 0x17
        /*003a*/ 	.short	(.L_167 - .L_166)
.L_166:
        /*003c*/ 	.word	0x00000000
        /*0040*/ 	.short	0x0003
        /*0042*/ 	.short	0x0018
        /*0044*/ 	.byte	0x00, 0xf5, 0x21, 0x00


	//----- nvinfo : EIATTR_KPARAM_INFO
	.align		4
.L_167:
        /*0048*/ 	.byte	0x04, 0x17
        /*004a*/ 	.short	(.L_169 - .L_168)
.L_168:
        /*004c*/ 	.word	0x00000000
        /*0050*/ 	.short	0x0002
        /*0052*/ 	.short	0x0010
        /*0054*/ 	.byte	0x00, 0xf5, 0x21, 0x00


	//----- nvinfo : EIATTR_KPARAM_INFO
	.align		4
.L_169:
        /*0058*/ 	.byte	0x04, 0x17
        /*005a*/ 	.short	(.L_171 - .L_170)
.L_170:
        /*005c*/ 	.word	0x00000000
        /*0060*/ 	.short	0x0001
        /*0062*/ 	.short	0x0008
        /*0064*/ 	.byte	0x00, 0xf5, 0x21, 0x00


	//----- nvinfo : EIATTR_KPARAM_INFO
	.align		4
.L_171:
        /*0068*/ 	.byte	0x04, 0x17
        /*006a*/ 	.short	(.L_173 - .L_172)
.L_172:
        /*006c*/ 	.word	0x00000000
        /*0070*/ 	.short	0x0000
        /*0072*/ 	.short	0x0000
        /*0074*/ 	.byte	0x00, 0xf5, 0x21, 0x00


	//----- nvinfo : EIATTR_SPARSE_MMA_MASK
	.align		4
.L_173:
        /*0078*/ 	.byte	0x03, 0x50
        /*007a*/ 	.short	0x0000


	//----- nvinfo : EIATTR_MAXREG_COUNT
	.align		4
        /*007c*/ 	.byte	0x03, 0x1b
        /*007e*/ 	.short	0x00ff


	//----- nvinfo : EIATTR_MERCURY_ISA_VERSION
	.align		4
        /*0080*/ 	.byte	0x03, 0x5f
        /*0082*/ 	.short	0x0101


	//----- nvinfo : EIATTR_VRC_CTA_INIT_COUNT
	.align		4
        /*0084*/ 	.byte	0x02, 0x4a
	.zero		1
	.zero		1


	//----- nvinfo : EIATTR_EXIT_INSTR_OFFSETS
	.align		4
        /*0088*/ 	.byte	0x04, 0x1c
        /*008a*/ 	.short	(.L_175 - .L_174)


	//   ....[0]....
.L_174:
        /*008c*/ 	.word	0x000000a0


	//   ....[1]....
        /*0090*/ 	.word	0x00000c60


	//----- nvinfo : EIATTR_CBANK_PARAM_SIZE
	.align		4
.L_175:
        /*0094*/ 	.byte	0x03, 0x19
        /*0096*/ 	.short	0x002c


	//----- nvinfo : EIATTR_PARAM_CBANK
	.align		4
        /*0098*/ 	.byte	0x04, 0x0a
        /*009a*/ 	.short	(.L_177 - .L_176)
	.align		4
.L_176:
        /*009c*/ 	.word	index@(.nv.constant0._Z17batchFCReluKernelPfS_S_S_iii)
        /*00a0*/ 	.short	0x0380
        /*00a2*/ 	.short	0x002c


	//----- nvinfo : EIATTR_SW_WAR
	.align		4
.L_177:
        /*00a4*/ 	.byte	0x04, 0x36
        /*00a6*/ 	.short	(.L_179 - .L_178)
.L_178:
        /*00a8*/ 	.word	0x00000008
.L_179:


//--------------------- .nv.callgraph             --------------------------
	.section	.nv.callgraph,"",@"SHT_CUDA_CALLGRAPH"
	.align	4
	.sectionentsize	8
	.align		4
        /*0000*/ 	.word	0x00000000
	.align		4
        /*0004*/ 	.word	0xffffffff
	.align		4
        /*0008*/ 	.word	0x00000000
	.align		4
        /*000c*/ 	.word	0xfffffffe
	.align		4
        /*0010*/ 	.word	0x00000000
	.align		4
        /*0014*/ 	.word	0xfffffffd
	.align		4
        /*0018*/ 	.word	0x00000000
	.align		4
        /*001c*/ 	.word	0xfffffffc


//--------------------- .text._Z30batchUpdateParametersOptimizedPfS_S_S_iifi --------------------------
	.section	.text._Z30batchUpdateParametersOptimizedPfS_S_S_iifi,"ax",@progbits
	.align	128
        .global         _Z30batchUpdateParametersOptimizedPfS_S_S_iifi
        .type           _Z30batchUpdateParametersOptimizedPfS_S_S_iifi,@function
        .size           _Z30batchUpdateParametersOptimizedPfS_S_S_iifi,(.L_x_110 - _Z30batchUpdateParametersOptimizedPfS_S_S_iifi)
        .other          _Z30batchUpdateParametersOptimizedPfS_S_S_iifi,@"STO_CUDA_ENTRY STV_DEFAULT"
_Z30batchUpdateParametersOptimizedPfS_S_S_iifi:
.text._Z30batchUpdateParametersOptimizedPfS_S_S_iifi:
[----:B------:R-:W-:Y:S01]  /*0000*/  LDC R1, c[0x0][0x37c] ;  /* 0x0000df00ff017b82 */ /* 0x000fe20000000800 */
[----:B------:R-:W0:Y:S07]  /*0010*/  S2R R4, SR_TID.X ;  /* 0x0000000000047919 */ /* 0x000e2e0000002100 */
[----:B------:R-:W0:Y:S01]  /*0020*/  S2UR UR8, SR_CTAID.X ;  /* 0x00000000000879c3 */ /* 0x000e220000002500 */
[----:B------:R-:W1:Y:S01]  /*0030*/  LDCU.64 UR4, c[0x0][0x3a0] ;  /* 0x00007400ff0477ac */ /* 0x000e620008000a00 */
[----:B------:R-:W-:Y:S01]  /*0040*/  BSSY.RECONVERGENT B0, `(.L_x_0) ;  /* 0x0000025000007945 */ /* 0x000fe20003800200 */
[----:B------:R-:W2:Y:S05]  /*0050*/  LDCU.64 UR6, c[0x0][0x358] ;  /* 0x00006b00ff0677ac */ /* 0x000eaa0008000a00 */
[----:B------:R-:W0:Y:S08]  /*0060*/  LDC R5, c[0x0][0x360] ;  /* 0x0000d800ff057b82 */ /* 0x000e300000000800 */
[----:B------:R-:W3:Y:S01]  /*0070*/  LDC R0, c[0x0][0x3a8] ;  /* 0x0000ea00ff007b82 */ /* 0x000ee20000000800 */
[----:B-1----:R-:W-:Y:S01]  /*0080*/  UIMAD UR4, UR5, UR4, URZ ;  /* 0x00000004050472a4 */ /* 0x002fe2000f8e02ff */
[----:B0-----:R-:W-:-:S05]  /*0090*/  IMAD R4, R5, UR8, R4 ;  /* 0x0000000805047c24 */ /* 0x001fca000f8e0204 */
[----:B------:R-:W-:-:S13]  /*00a0*/  ISETP.GE.AND P0, PT, R4, UR4, PT ;  /* 0x0000000404007c0c */ /* 0x000fda000bf06270 */
[----:B--23--:R-:W-:Y:S05]  /*00b0*/  @P0 BRA `(.L_x_1) ;  /* 0x0000000000740947 */ /* 0x00cfea0003800000 */
[----:B------:R-:W0:Y:S02]  /*00c0*/  LDCU.64 UR8, c[0x0][0x3a8] ;  /* 0x00007500ff0877ac */ /* 0x000e240008000a00 */
[----:B0-----:R-:W-:Y:S01]  /*00d0*/  I2FP.F32.S32 R3, UR9 ;  /* 0x0000000900037c45 */ /* 0x001fe20008201400 */
[----:B------:R-:W-:-:S03]  /*00e0*/  IMAD.U32 R8, RZ, RZ, UR8 ;  /* 0x00000008ff087e24 */ /* 0x000fc6000f8e00ff */
[----:B------:R-:W0:Y:S08]  /*00f0*/  MUFU.RCP R2, R3 ;  /* 0x0000000300027308 */ /* 0x000e300000001000 */
[----:B------:R-:W1:Y:S01]  /*0100*/  FCHK P0, R8, R3 ;  /* 0x0000000308007302 */ /* 0x000e620000000000 */
[----:B0-----:R-:W-:-:S04]  /*0110*/  FFMA R7, -R3, R2, 1 ;  /* 0x3f80000003077423 */ /* 0x001fc80000000102 */
[----:B------:R-:W-:-:S04]  /*0120*/  FFMA R2, R2, R7, R2 ;  /* 0x0000000702027223 */ /* 0x000fc80000000002 */
[----:B------:R-:W-:-:S04]  /*0130*/  FFMA R6, R2, UR8, RZ ;  /* 0x0000000802067c23 */ /* 0x000fc800080000ff */
[----:B------:R-:W-:-:S04]  /*0140*/  FFMA R7, -R3, R6, UR8 ;  /* 0x0000000803077e23 */ /* 0x000fc80008000106 */
[----:B------:R-:W-:Y:S01]  /*0150*/  FFMA R12, R2, R7, R6 ;  /* 0x00000007020c7223 */ /* 0x000fe20000000006 */
[----:B-1----:R-:W-:Y:S06]  /*0160*/  @!P0 BRA `(.L_x_2) ;  /* 0x00000000000c8947 */ /* 0x002fec0003800000 */
[----:B------:R-:W-:-:S07]  /*0170*/  MOV R6, 0x190 ;  /* 0x0000019000067802 */ /* 0x000fce0000000f00 */
[----:B------:R-:W-:Y:S05]  /*0180*/  CALL.REL.NOINC `($__internal_0_$__cuda_sm3x_div_rn_noftz_f32_slowpath) ;  /* 0x0000000000b07944 */ /* 0x000fea0003c00000 */
[----:B------:R-:W-:-:S07]  /*0190*/  IMAD.MOV.U32 R12, RZ, RZ, R2 ;  /* 0x000000ffff0c7224 */ /* 0x000fce00078e0002 */
.L_x_2:
[----:B------:R-:W0:Y:S01]  /*01a0*/  LDC.64 R8, c[0x0][0x390] ;  /* 0x0000e400ff087b82 */ /* 0x000e220000000a00 */
[----:B------:R-:W1:Y:S01]  /*01b0*/  LDCU UR5, c[0x0][0x370] ;  /* 0x00006e00ff0577ac */ /* 0x000e620008000800 */
[----:B------:R-:W-:-:S06]  /*01c0*/  IMAD.MOV.U32 R13, RZ, RZ, R4 ;  /* 0x000000ffff0d7224 */ /* 0x000fcc00078e0004 */
[----:B------:R-:W2:Y:S01]  /*01d0*/  LDC.64 R10, c[0x0][0x380] ;  /* 0x0000e000ff0a7b82 */ /* 0x000ea20000000a00 */
[----:B-1----:R-:W-:-:S07]  /*01e0*/  IMAD R5, R5, UR5, RZ ;  /* 0x0000000505057c24 */ /* 0x002fce000f8e02ff */
.L_x_3:
[----:B01----:R-:W-:-:S04]  /*01f0*/  IMAD.WIDE R2, R13, 0x4, R8 ;  /* 0x000000040d027825 */ /* 0x003fc800078e0208 */
[----:B--2---:R-:W-:Y:S01]  /*0200*/  IMAD.WIDE R6, R13, 0x4, R10 ;  /* 0x000000040d067825 */ /* 0x004fe200078e020a */
[----:B------:R-:W2:Y:S04]  /*0210*/  LDG.E R15, desc[UR6][R2.64] ;  /* 0x00000006020f7981 */ /* 0x000ea8000c1e1900 */
[----:B------:R-:W2:Y:S01]  /*0220*/  LDG.E R14, desc[UR6][R6.64] ;  /* 0x00000006060e7981 */ /* 0x000ea2000c1e1900 */
[----:B------:R-:W-:-:S05]  /*0230*/  IMAD.IADD R13, R5, 0x1, R13 ;  /* 0x00000001050d7824 */ /* 0x000fca00078e020d */
[----:B------:R-:W-:Y:S01]  /*0240*/  ISETP.GE.AND P0, PT, R13, UR4, PT ;  /* 0x000000040d007c0c */ /* 0x000fe2000bf06270 */
[----:B--2---:R-:W-:-:S05]  /*0250*/  FFMA R15, R15, -R12, R14 ;  /* 0x8000000c0f0f7223 */ /* 0x004fca000000000e */
[----:B------:R1:W-:Y:S04]  /*0260*/  STG.E desc[UR6][R6.64], R15 ;  /* 0x0000000f06007986 */ /* 0x0003e8000c101906 */
[----:B------:R1:W-:Y:S03]  /*0270*/  STG.E desc[UR6][R2.64], RZ ;  /* 0x000000ff02007986 */ /* 0x0003e6000c101906 */
[----:B------:R-:W-:Y:S05]  /*0280*/  @!P0 BRA `(.L_x_3) ;  /* 0xfffffffc00d88947 */ /* 0x000fea000383ffff */
.L_x_1:
[----:B------:R-:W-:Y:S05]  /*0290*/  BSYNC.RECONVERGENT B0 ;  /* 0x0000000000007941 */ /* 0x000fea0003800200 */
.L_x_0:
[----:B------:R-:W0:Y:S02]  /*02a0*/  LDCU UR5, c[0x0][0x3a0] ;  /* 0x00007400ff0577ac */ /* 0x000e240008000800 */
[----:B0-----:R-:W-:-:S13]  /*02b0*/  ISETP.GE.AND P0, PT, R4, UR5, PT ;  /* 0x0000000504007c0c */ /* 0x001fda000bf06270 */
[----:B------:R-:W-:Y:S05]  /*02c0*/  @P0 EXIT ;  /* 0x000000000000094d */ /* 0x000fea0003800000 */
[----:B------:R-:W1:Y:S02]  /*02d0*/  LDCU.64 UR4, c[0x0][0x3a8] ;  /* 0x00007500ff0477ac */ /* 0x000e640008000a00 */
[----:B-1----:R-:W-:Y:S01]  /*02e0*/  I2FP.F32.S32 R3, UR5 ;  /* 0x0000000500037c45 */ /* 0x002fe20008201400 */
        /* <DEDUP_REMOVED lines=12> */
.L_x_4:
[----:B------:R-:W0:Y:S08]  /*03b0*/  LDC.64 R2, c[0x0][0x398] ;  /* 0x0000e600ff027b82 */ /* 0x000e300000000a00 */
[----:B------:R-:W1:Y:S01]  /*03c0*/  LDC.64 R6, c[0x0][0x388] ;  /* 0x0000e200ff067b82 */ /* 0x000e620000000a00 */
[----:B0-----:R-:W-:-:S04]  /*03d0*/  IMAD.WIDE R2, R4, 0x4, R2 ;  /* 0x0000000404027825 */ /* 0x001fc800078e0202 */
[----:B-1----:R-:W-:Y:S02]  /*03e0*/  IMAD.WIDE R4, R4, 0x4, R6 ;  /* 0x0000000404047825 */ /* 0x002fe400078e0206 */
[----:B------:R-:W2:Y:S04]  /*03f0*/  LDG.E R7, desc[UR6][R2.64] ;  /* 0x0000000602077981 */ /* 0x000ea8000c1e1900 */
[----:B------:R-:W2:Y:S02]  /*0400*/  LDG.E R0, desc[UR6][R4.64] ;  /* 0x0000000604007981 */ /* 0x000ea4000c1e1900 */
[----:B--2---:R-:W-:-:S05]  /*0410*/  FFMA R7, R7, -R8, R0 ;  /* 0x8000000807077223 */ /* 0x004fca0000000000 */
[----:B------:R-:W-:Y:S04]  /*0420*/  STG.E desc[UR6][R4.64], R7 ;  /* 0x0000000704007986 */ /* 0x000fe8000c101906 */
[----:B------:R-:W-:Y:S01]  /*0430*/  STG.E desc[UR6][R2.64], RZ ;  /* 0x000000ff02007986 */ /* 0x000fe2000c101906 */
[----:B------:R-:W-:Y:S05]  /*0440*/  EXIT ;  /* 0x000000000000794d */ /* 0x000fea0003800000 */
        .weak           $__internal_0_$__cuda_sm3x_div_rn_noftz_f32_slowpath
        .type           $__internal_0_$__cuda_sm3x_div_rn_noftz_f32_slowpath,@function
        .size           $__internal_0_$__cuda_sm3x_div_rn_noftz_f32_slowpath,(.L_x_110 - $__internal_0_$__cuda_sm3x_div_rn_noftz_f32_slowpath)
$__internal_0_$__cuda_sm3x_div_rn_noftz_f32_slowpath:
[----:B------:R-:W-:Y:S01]  /*0450*/  SHF.R.U32.HI R7, RZ, 0x17, R3 ;  /* 0x00000017ff077819 */ /* 0x000fe20000011603 */
[----:B------:R-:W-:Y:S01]  /*0460*/  BSSY.RECONVERGENT B1, `(.L_x_5) ;  /* 0x0000063000017945 */ /* 0x000fe20003800200 */
[--C-:B------:R-:W-:Y:S02]  /*0470*/  SHF.R.U32.HI R2, RZ, 0x17, R0.reuse ;  /* 0x00000017ff027819 */ /* 0x100fe40000011600 */
[----:B------:R-:W-:Y:S01]  /*0480*/  LOP3.LUT R13, R7, 0xff, RZ, 0xc0, !PT ;  /* 0x000000ff070d7812 */ /* 0x000fe200078ec0ff */
[----:B------:R-:W-:Y:S01]  /*0490*/  IMAD.MOV.U32 R7, RZ, RZ, R0 ;  /* 0x000000ffff077224 */ /* 0x000fe200078e0000 */
[----:B------:R-:W-:-:S03]  /*04a0*/  LOP3.LUT R2, R2, 0xff, RZ, 0xc0, !PT ;  /* 0x000000ff02027812 */ /* 0x000fc600078ec0ff */
[----:B------:R-:W-:Y:S02]  /*04b0*/  VIADD R10, R13, 0xffffffff ;  /* 0xffffffff0d0a7836 */ /* 0x000fe40000000000 */
[----:B------:R-:W-:-:S03]  /*04c0*/  VIADD R9, R2, 0xffffffff ;  /* 0xffffffff02097836 */ /* 0x000fc60000000000 */
[----:B------:R-:W-:-:S04]  /*04d0*/  ISETP.GT.U32.AND P0, PT, R10, 0xfd, PT ;  /* 0x000000fd0a00780c */ /* 0x000fc80003f04070 */
[----:B------:R-:W-:-:S13]  /*04e0*/  ISETP.GT.U32.OR P0, PT, R9, 0xfd, P0 ;  /* 0x000000fd0900780c */ /* 0x000fda0000704470 */
[----:B------:R-:W-:Y:S01]  /*04f0*/  @!P0 IMAD.MOV.U32 R8, RZ, RZ, RZ ;  /* 0x000000ffff088224 */ /* 0x000fe200078e00ff */
[----:B------:R-:W-:Y:S06]  /*0500*/  @!P0 BRA `(.L_x_6) ;  /* 0x00000000005c8947 */ /* 0x000fec0003800000 */
[----:B------:R-:W-:Y:S02]  /*0510*/  FSETP.GTU.FTZ.AND P0, PT, |R0|, +INF , PT ;  /* 0x7f8000000000780b */ /* 0x000fe40003f1c200 */
[----:B------:R-:W-:-:S04]  /*0520*/  FSETP.GTU.FTZ.AND P1, PT, |R3|, +INF , PT ;  /* 0x7f8000000300780b */ /* 0x000fc80003f3c200 */
[----:B------:R-:W-:-:S13]  /*0530*/  PLOP3.LUT P0, PT, P0, P1, PT, 0xf8, 0x8f ;  /* 0x00000000008f781c */ /* 0x000fda0000703f70 */
[----:B------:R-:W-:Y:S05]  /*0540*/  @P0 BRA `(.L_x_7) ;  /* 0x00000004004c0947 */ /* 0x000fea0003800000 */
[----:B------:R-:W-:-:S13]  /*0550*/  LOP3.LUT P0, RZ, R3, 0x7fffffff, R7, 0xc8, !PT ;  /* 0x7fffffff03ff7812 */ /* 0x000fda000780c807 */
[----:B------:R-:W-:Y:S05]  /*0560*/  @!P0 BRA `(.L_x_8) ;  /* 0x00000004003c8947 */ /* 0x000fea0003800000 */
[C---:B------:R-:W-:Y:S02]  /*0570*/  FSETP.NEU.FTZ.AND P2, PT, |R0|.reuse, +INF , PT ;  /* 0x7f8000000000780b */ /* 0x040fe40003f5d200 */
[----:B------:R-:W-:Y:S02]  /*0580*/  FSETP.NEU.FTZ.AND P1, PT, |R3|, +INF , PT ;  /* 0x7f8000000300780b */ /* 0x000fe40003f3d200 */
[----:B------:R-:W-:-:S11]  /*0590*/  FSETP.NEU.FTZ.AND P0, PT, |R0|, +INF , PT ;  /* 0x7f8000000000780b */ /* 0x000fd60003f1d200 */
[----:B------:R-:W-:Y:S05]  /*05a0*/  @!P1 BRA !P2, `(.L_x_8) ;  /* 0x00000004002c9947 */ /* 0x000fea0005000000 */
[----:B------:R-:W-:-:S04]  /*05b0*/  LOP3.LUT P2, RZ, R7, 0x7fffffff, RZ, 0xc0, !PT ;  /* 0x7fffffff07ff7812 */ /* 0x000fc8000784c0ff */
[----:B------:R-:W-:-:S13]  /*05c0*/  PLOP3.LUT P1, PT, P1, P2, PT, 0x2f, 0xf2 ;  /* 0x0000000000f2781c */ /* 0x000fda0000f24577 */
[----:B------:R-:W-:Y:S05]  /*05d0*/  @P1 BRA `(.L_x_9) ;  /* 0x0000000400181947 */ /* 0x000fea0003800000 */
[----:B------:R-:W-:-:S04]  /*05e0*/  LOP3.LUT P1, RZ, R3, 0x7fffffff, RZ, 0xc0, !PT ;  /* 0x7fffffff03ff7812 */ /* 0x000fc8000782c0ff */
[----:B------:R-:W-:-:S13]  /*05f0*/  PLOP3.LUT P0, PT, P0, P1, PT, 0x2f, 0xf2 ;  /* 0x0000000000f2781c */ /* 0x000fda0000702577 */
[----:B------:R-:W-:Y:S05]  /*0600*/  @P0 BRA `(.L_x_10) ;  /* 0x0000000400000947 */ /* 0x000fea0003800000 */
[----:B------:R-:W-:Y:S02]  /*0610*/  ISETP.GE.AND P0, PT, R9, RZ, PT ;  /* 0x000000ff0900720c */ /* 0x000fe40003f06270 */
[----:B------:R-:W-:-:S11]  /*0620*/  ISETP.GE.AND P1, PT, R10, RZ, PT ;  /* 0x000000ff0a00720c */ /* 0x000fd60003f26270 */
[----:B------:R-:W-:Y:S01]  /*0630*/  @P0 IMAD.MOV.U32 R8, RZ, RZ, RZ ;  /* 0x000000ffff080224 */ /* 0x000fe200078e00ff */
[----:B------:R-:W-:Y:S01]  /*0640*/  @!P0 MOV R8, 0xffffffc0 ;  /* 0xffffffc000088802 */ /* 0x000fe20000000f00 */
[----:B------:R-:W-:Y:S01]  /*0650*/  @!P1 FFMA R3, R3, 1.84467440737095516160e+19, RZ ;  /* 0x5f80000003039823 */ /* 0x000fe200000000ff */
[----:B------:R-:W-:-:S03]  /*0660*/  @!P0 FFMA R7, R0, 1.84467440737095516160e+19, RZ ;  /* 0x5f80000000078823 */ /* 0x000fc600000000ff */
[----:B------:R-:W-:-:S07]  /*0670*/  @!P1 VIADD R8, R8, 0x40 ;  /* 0x0000004008089836 */ /* 0x000fce0000000000 */
.L_x_6:
[----:B------:R-:W-:Y:S01]  /*0680*/  LEA R10, R13, 0xc0800000, 0x17 ;  /* 0xc08000000d0a7811 */ /* 0x000fe200078eb8ff */
[----:B------:R-:W-:Y:S04]  /*0690*/  BSSY.RECONVERGENT B2, `(.L_x_11) ;  /* 0x0000036000027945 */ /* 0x000fe80003800200 */
[----:B------:R-:W-:Y:S02]  /*06a0*/  IMAD.IADD R3, R3, 0x1, -R10 ;  /* 0x0000000103037824 */ /* 0x000fe400078e0a0a */
[----:B------:R-:W-:Y:S02]  /*06b0*/  VIADD R10, R2, 0xffffff81 ;  /* 0xffffff81020a7836 */ /* 0x000fe40000000000 */
[----:B------:R-:W0:Y:S01]  /*06c0*/  MUFU.RCP R9, R3 ;  /* 0x0000000300097308 */ /* 0x000e220000001000 */
[----:B------:R-:W-:Y:S01]  /*06d0*/  FADD.FTZ R11, -R3, -RZ ;  /* 0x800000ff030b7221 */ /* 0x000fe20000010100 */
[----:B------:R-:W-:-:S03]  /*06e0*/  IMAD R2, R10, -0x800000, R7 ;  /* 0xff8000000a027824 */ /* 0x000fc600078e0207 */
[----:B0-----:R-:W-:-:S04]  /*06f0*/  FFMA R12, R9, R11, 1 ;  /* 0x3f800000090c7423 */ /* 0x001fc8000000000b */
[----:B------:R-:W-:-:S04]  /*0700*/  FFMA R14, R9, R12, R9 ;  /* 0x0000000c090e7223 */ /* 0x000fc80000000009 */
[----:B------:R-:W-:-:S04]  /*0710*/  FFMA R7, R2, R14, RZ ;  /* 0x0000000e02077223 */ /* 0x000fc800000000ff */
[----:B------:R-:W-:-:S04]  /*0720*/  FFMA R12, R11, R7, R2 ;  /* 0x000000070b0c7223 */ /* 0x000fc80000000002 */
[----:B------:R-:W-:Y:S01]  /*0730*/  FFMA R9, R14, R12, R7 ;  /* 0x0000000c0e097223 */ /* 0x000fe20000000007 */
[----:B------:R-:W-:-:S03]  /*0740*/  IADD3 R7, PT, PT, R10, 0x7f, -R13 ;  /* 0x0000007f0a077810 */ /* 0x000fc60007ffe80d */
[----:B------:R-:W-:Y:S02]  /*0750*/  FFMA R12, R11, R9, R2 ;  /* 0x000000090b0c7223 */ /* 0x000fe40000000002 */
[----:B------:R-:W-:Y:S02]  /*0760*/  IMAD.IADD R7, R7, 0x1, R8 ;  /* 0x0000000107077824 */ /* 0x000fe400078e0208 */
[----:B------:R-:W-:-:S05]  /*0770*/  FFMA R2, R14, R12, R9 ;  /* 0x0000000c0e027223 */ /* 0x000fca0000000009 */
[----:B------:R-:W-:-:S04]  /*0780*/  SHF.R.U32.HI R3, RZ, 0x17, R2 ;  /* 0x00000017ff037819 */ /* 0x000fc80000011602 */
[----:B------:R-:W-:-:S05]  /*0790*/  LOP3.LUT R3, R3, 0xff, RZ, 0xc0, !PT ;  /* 0x000000ff03037812 */ /* 0x000fca00078ec0ff */
[----:B------:R-:W-:-:S04]  /*07a0*/  IMAD.IADD R11, R3, 0x1, R7 ;  /* 0x00000001030b7824 */ /* 0x000fc800078e0207 */
[----:B------:R-:W-:-:S05]  /*07b0*/  VIADD R3, R11, 0xffffffff ;  /* 0xffffffff0b037836 */ /* 0x000fca0000000000 */
[----:B------:R-:W-:-:S13]  /*07c0*/  ISETP.GE.U32.AND P0, PT, R3, 0xfe, PT ;  /* 0x000000fe0300780c */ /* 0x000fda0003f06070 */
[----:B------:R-:W-:Y:S05]  /*07d0*/  @!P0 BRA `(.L_x_12) ;  /* 0x0000000000808947 */ /* 0x000fea0003800000 */
[----:B------:R-:W-:-:S13]  /*07e0*/  ISETP.GT.AND P0, PT, R11, 0xfe, PT ;  /* 0x000000fe0b00780c */ /* 0x000fda0003f04270 */
[----:B------:R-:W-:Y:S05]  /*07f0*/  @P0 BRA `(.L_x_13) ;  /* 0x00000000006c0947 */ /* 0x000fea0003800000 */
[----:B------:R-:W-:-:S13]  /*0800*/  ISETP.GE.AND P0, PT, R11, 0x1, PT ;  /* 0x000000010b00780c */ /* 0x000fda0003f06270 */
[----:B------:R-:W-:Y:S05]  /*0810*/  @P0 BRA `(.L_x_14) ;  /* 0x0000000000740947 */ /* 0x000fea0003800000 */
[----:B------:R-:W-:Y:S02]  /*0820*/  ISETP.GE.AND P0, PT, R11, -0x18, PT ;  /* 0xffffffe80b00780c */ /* 0x000fe40003f06270 */
[----:B------:R-:W-:-:S11]  /*0830*/  LOP3.LUT R2, R2, 0x80000000, RZ, 0xc0, !PT ;  /* 0x8000000002027812 */ /* 0x000fd600078ec0ff */
[----:B------:R-:W-:Y:S05]  /*0840*/  @!P0 BRA `(.L_x_14) ;  /* 0x0000000000688947 */ /* 0x000fea0003800000 */
[CCC-:B------:R-:W-:Y:S01]  /*0850*/  FFMA.RZ R3, R14.reuse, R12.reuse, R9.reuse ;  /* 0x0000000c0e037223 */ /* 0x1c0fe2000000c009 */
[C---:B------:R-:W-:Y:S01]  /*0860*/  IADD3 R10, PT, PT, R11.reuse, 0x20, RZ ;  /* 0x000000200b0a7810 */ /* 0x040fe20007ffe0ff */
[CCC-:B------:R-:W-:Y:S01]  /*0870*/  FFMA.RM R8, R14.reuse, R12.reuse, R9.reuse ;  /* 0x0000000c0e087223 */ /* 0x1c0fe20000004009 */
[----:B------:R-:W-:Y:S02]  /*0880*/  ISETP.NE.AND P2, PT, R11, RZ, PT ;  /* 0x000000ff0b00720c */ /* 0x000fe40003f45270 */
[----:B------:R-:W-:Y:S01]  /*0890*/  LOP3.LUT R7, R3, 0x7fffff, RZ, 0xc0, !PT ;  /* 0x007fffff03077812 */ /* 0x000fe200078ec0ff */
[----:B------:R-:W-:Y:S01]  /*08a0*/  FFMA.RP R3, R14, R12, R9 ;  /* 0x0000000c0e037223 */ /* 0x000fe20000008009 */
[----:B------:R-:W-:Y:S01]  /*08b0*/  IMAD.MOV R9, RZ, RZ, -R11 ;  /* 0x000000ffff097224 */ /* 0x000fe200078e0a0b */
[----:B------:R-:W-:Y:S02]  /*08c0*/  ISETP.NE.AND P1, PT, R11, RZ, PT ;  /* 0x000000ff0b00720c */ /* 0x000fe40003f25270 */
[----:B------:R-:W-:-:S02]  /*08d0*/  LOP3.LUT R7, R7, 0x800000, RZ, 0xfc, !PT ;  /* 0x0080000007077812 */ /* 0x000fc400078efcff */
[----:B------:R-:W-:Y:S02]  /*08e0*/  FSETP.NEU.FTZ.AND P0, PT, R3, R8, PT ;  /* 0x000000080300720b */ /* 0x000fe40003f1d000 */
[----:B------:R-:W-:Y:S02]  /*08f0*/  SHF.L.U32 R10, R7, R10, RZ ;  /* 0x0000000a070a7219 */ /* 0x000fe400000006ff */
[----:B------:R-:W-:Y:S02]  /*0900*/  SEL R8, R9, RZ, P2 ;  /* 0x000000ff09087207 */ /* 0x000fe40001000000 */
[----:B------:R-:W-:Y:S02]  /*0910*/  ISETP.NE.AND P1, PT, R10, RZ, P1 ;  /* 0x000000ff0a00720c */ /* 0x000fe40000f25270 */
[----:B------:R-:W-:Y:S02]  /*0920*/  SHF.R.U32.HI R8, RZ, R8, R7 ;  /* 0x00000008ff087219 */ /* 0x000fe40000011607 */
[----:B------:R-:W-:-:S02]  /*0930*/  PLOP3.LUT P0, PT, P0, P1, PT, 0xf8, 0x8f ;  /* 0x00000000008f781c */ /* 0x000fc40000703f70 */
[----:B------:R-:W-:Y:S02]  /*0940*/  SHF.R.U32.HI R10, RZ, 0x1, R8 ;  /* 0x00000001ff0a7819 */ /* 0x000fe40000011608 */
[----:B------:R-:W-:-:S04]  /*0950*/  SEL R3, RZ, 0x1, !P0 ;  /* 0x00000001ff037807 */ /* 0x000fc80004000000 */
[----:B------:R-:W-:-:S04]  /*0960*/  LOP3.LUT R3, R3, 0x1, R10, 0xf8, !PT ;  /* 0x0000000103037812 */ /* 0x000fc800078ef80a */
[----:B------:R-:W-:-:S05]  /*0970*/  LOP3.LUT R3, R3, R8, RZ, 0xc0, !PT ;  /* 0x0000000803037212 */ /* 0x000fca00078ec0ff */
[----:B------:R-:W-:-:S05]  /*0980*/  IMAD.IADD R3, R10, 0x1, R3 ;  /* 0x000000010a037824 */ /* 0x000fca00078e0203 */
[----:B------:R-:W-:Y:S01]  /*0990*/  LOP3.LUT R2, R3, R2, RZ, 0xfc, !PT ;  /* 0x0000000203027212 */ /* 0x000fe200078efcff */
[----:B------:R-:W-:Y:S06]  /*09a0*/  BRA `(.L_x_14) ;  /* 0x0000000000107947 */ /* 0x000fec0003800000 */
.L_x_13:
[----:B------:R-:W-:-:S04]  /*09b0*/  LOP3.LUT R2, R2, 0x80000000, RZ, 0xc0, !PT ;  /* 0x8000000002027812 */ /* 0x000fc800078ec0ff */
[----:B------:R-:W-:Y:S01]  /*09c0*/  LOP3.LUT R2, R2, 0x7f800000, RZ, 0xfc, !PT ;  /* 0x7f80000002027812 */ /* 0x000fe200078efcff */
[----:B------:R-:W-:Y:S06]  /*09d0*/  BRA `(.L_x_14) ;  /* 0x0000000000047947 */ /* 0x000fec0003800000 */
.L_x_12:
[----:B------:R-:W-:-:S07]  /*09e0*/  IMAD R2, R7, 0x800000, R2 ;  /* 0x0080000007027824 */ /* 0x000fce00078e0202 */
.L_x_14:
[----:B------:R-:W-:Y:S05]  /*09f0*/  BSYNC.RECONVERGENT B2 ;  /* 0x0000000000027941 */ /* 0x000fea0003800200 */
.L_x_11:
[----:B------:R-:W-:Y:S05]  /*0a00*/  BRA `(.L_x_15) ;  /* 0x0000000000207947 */ /* 0x000fea0003800000 */
.L_x_10:
[----:B------:R-:W-:-:S04]  /*0a10*/  LOP3.LUT R2, R3, 0x80000000, R7, 0x48, !PT ;  /* 0x8000000003027812 */ /* 0x000fc800078e4807 */
[----:B------:R-:W-:Y:S01]  /*0a20*/  LOP3.LUT R2, R2, 0x7f800000, RZ, 0xfc, !PT ;  /* 0x7f80000002027812 */ /* 0x000fe200078efcff */
[----:B------:R-:W-:Y:S06]  /*0a30*/  BRA `(.L_x_15) ;  /* 0x0000000000147947 */ /* 0x000fec0003800000 */
.L_x_9:
[----:B------:R-:W-:Y:S01]  /*0a40*/  LOP3.LUT R2, R3, 0x80000000, R7, 0x48, !PT ;  /* 0x8000000003027812 */ /* 0x000fe200078e4807 */
[----:B------:R-:W-:Y:S06]  /*0a50*/  BRA `(.L_x_15) ;  /* 0x00000000000c7947 */ /* 0x000fec0003800000 */
.L_x_8:
[----:B------:R-:W0:Y:S01]  /*0a60*/  MUFU.RSQ R2, -QNAN ;  /* 0xffc0000000027908 */ /* 0x000e220000001400 */
[----:B------:R-:W-:Y:S05]  /*0a70*/  BRA `(.L_x_15) ;  /* 0x0000000000047947 */ /* 0x000fea0003800000 */
.L_x_7:
[----:B------:R-:W-:-:S07]  /*0a80*/  FADD.FTZ R2, R0, R3 ;  /* 0x0000000300027221 */ /* 0x000fce0000010000 */
.L_x_15:
[----:B------:R-:W-:Y:S05]  /*0a90*/  BSYNC.RECONVERGENT B1 ;  /* 0x0000000000017941 */ /* 0x000fea0003800200 */
.L_x_5:
[----:B------:R-:W-:-:S04]  /*0aa0*/  IMAD.MOV.U32 R7, RZ, RZ, 0x0 ;  /* 0x00000000ff077424 */ /* 0x000fc800078e00ff */
[----:B0-----:R-:W-:Y:S05]  /*0ab0*/  RET.REL.NODEC R6 `(_Z30batchUpdateParametersOptimizedPfS_S_S_iifi) ;  /* 0xfffffff406507950 */ /* 0x001fea0003c3ffff */
.L_x_16:
[----:B------:R-:W-:-:S00]  /*0ac0*/  BRA `(.L_x_16) ;  /* 0xfffffffc00fc7947 */ /* 0x000fc0000383ffff */
[----:B------:R-:W-:-:S00]  /*0ad0*/  NOP ;  /* 0x0000000000007918 */ /* 0x000fc00000000000 */
        /* <DEDUP_REMOVED lines=10> */
.L_x_110:


//--------------------- .text._Z30batchComputeGradientsOptimizedPfS_S_S_S_S_S_S_S_S_i --------------------------
	.section	.text._Z30batchComputeGradientsOptimizedPfS_S_S_S_S_S_S_S_S_i,"ax",@progbits
	.align	128
        .global         _Z30batchComputeGradientsOptimizedPfS_S_S_S_S_S_S_S_S_i
        .type           _Z30batchComputeGradientsOptimizedPfS_S_S_S_S_S_S_S_S_i,@function
        .size           _Z30batchComputeGradientsOptimizedPfS_S_S_S_S_S_S_S_S_i,(.L_x_113 - _Z30batchComputeGradientsOptimizedPfS_S_S_S_S_S_S_S_S_i)
        .other          _Z30batchComputeGradientsOptimizedPfS_S_S_S_S_S_S_S_S_i,@"STO_CUDA_ENTRY STV_DEFAULT"
_Z30batchComputeGradientsOptimizedPfS_S_S_S_S_S_S_S_S_i:
.text._Z30batchComputeGradientsOptimizedPfS_S_S_S_S_S_S_S_S_i:
[----:B------:R-:W-:Y:S01]  /*0000*/  LDC R1, c[0x0][0x37c] ;  /* 0x0000df00ff017b82 */ /* 0x000fe20000000800 */
[----:B------:R-:W0:Y:S01]  /*0010*/  S2R R0, SR_CTAID.X ;  /* 0x0000000000007919 */ /* 0x000e220000002500 */
[----:B------:R-:W0:Y:S02]  /*0020*/  LDCU UR4, c[0x0][0x3d0] ;  /* 0x00007a00ff0477ac */ /* 0x000e240008000800 */
[----:B0-----:R-:W-:-:S13]  /*0030*/  ISETP.GE.AND P0, PT, R0, UR4, PT ;  /* 0x0000000400007c0c */ /* 0x001fda000bf06270 */
[----:B------:R-:W-:Y:S05]  /*0040*/  @P0 EXIT ;  /* 0x000000000000094d */ /* 0x000fea0003800000 */
[----:B------:R-:W0:Y:S01]  /*0050*/  LDC R13, c[0x0][0x360] ;  /* 0x0000d800ff0d7b82 */ /* 0x000e220000000800 */
[----:B------:R-:W1:Y:S01]  /*0060*/  S2R R12, SR_TID.X ;  /* 0x00000000000c7919 */ /* 0x000e620000002100 */
[----:B------:R-:W2:Y:S01]  /*0070*/  LDCU.64 UR8, c[0x0][0x3a0] ;  /* 0x00007400ff0877ac */ /* 0x000ea20008000a00 */
[----:B------:R-:W-:Y:S01]  /*0080*/  BSSY.RECONVERGENT B0, `(.L_x_17) ;  /* 0x0000033000007945 */ /* 0x000fe20003800200 */
[----:B------:R-:W-:Y:S01]  /*0090*/  IMAD.SHL.U32 R15, R0, 0x80, RZ ;  /* 0x00000080000f7824 */ /* 0x000fe200078e00ff */
[----:B------:R-:W3:Y:S01]  /*00a0*/  LDCU.64 UR6, c[0x0][0x358] ;  /* 0x00006b00ff0677ac */ /* 0x000ee20008000a00 */
[----:B0-----:R-:W0:Y:S01]  /*00b0*/  I2F.U32.RP R2, R13 ;  /* 0x0000000d00027306 */ /* 0x001e220000209000 */
[C---:B-1----:R-:W-:Y:S02]  /*00c0*/  IADD3 R14, PT, PT, R12.reuse, R13, RZ ;  /* 0x0000000d0c0e7210 */ /* 0x042fe40007ffe0ff */
[----:B------:R-:W-:Y:S02]  /*00d0*/  ISETP.GT.U32.AND P3, PT, R12, 0x9, PT ;  /* 0x000000090c00780c */ /* 0x000fe40003f64070 */
[----:B------:R-:W-:-:S03]  /*00e0*/  ISETP.GE.U32.AND P0, PT, R14, 0x500, PT ;  /* 0x000005000e00780c */ /* 0x000fc60003f06070 */
[----:B0-----:R-:W0:Y:S01]  /*00f0*/  MUFU.RCP R2, R2 ;  /* 0x0000000200027308 */ /* 0x001e220000001000 */
[----:B------:R-:W-:Y:S02]  /*0100*/  VIMNMX.U32 R3, PT, PT, R14, 0x500, !PT ;  /* 0x000005000e037848 */ /* 0x000fe40007fe0000 */
[----:B------:R-:W-:-:S04]  /*0110*/  SEL R6, RZ, 0x1, P0 ;  /* 0x00000001ff067807 */ /* 0x000fc80000000000 */
[----:B------:R-:W-:Y:S01]  /*0120*/  IADD3 R3, PT, PT, R3, -R14, -R6 ;  /* 0x8000000e03037210 */ /* 0x000fe20007ffe806 */
[----:B0-----:R-:W-:-:S06]  /*0130*/  VIADD R5, R2, 0xffffffe ;  /* 0x0ffffffe02057836 */ /* 0x001fcc0000000000 */
[----:B------:R-:W0:Y:S02]  /*0140*/  F2I.FTZ.U32.TRUNC.NTZ R5, R5 ;  /* 0x0000000500057305 */ /* 0x000e24000021f000 */
[----:B0-----:R-:W-:-:S04]  /*0150*/  IMAD.MOV R4, RZ, RZ, -R5 ;  /* 0x000000ffff047224 */ /* 0x001fc800078e0a05 */
[----:B------:R-:W-:Y:S02]  /*0160*/  IMAD R7, R4, R13, RZ ;  /* 0x0000000d04077224 */ /* 0x000fe400078e02ff */
[----:B------:R-:W-:-:S04]  /*0170*/  IMAD.MOV.U32 R4, RZ, RZ, RZ ;  /* 0x000000ffff047224 */ /* 0x000fc800078e00ff */
[----:B------:R-:W-:Y:S01]  /*0180*/  IMAD.HI.U32 R4, R5, R7, R4 ;  /* 0x0000000705047227 */ /* 0x000fe200078e0004 */
[----:B------:R-:W-:-:S05]  /*0190*/  LOP3.LUT R5, RZ, R13, RZ, 0x33, !PT ;  /* 0x0000000dff057212 */ /* 0x000fca00078e33ff */
[----:B------:R-:W-:-:S04]  /*01a0*/  IMAD.HI.U32 R2, R4, R3, RZ ;  /* 0x0000000304027227 */ /* 0x000fc800078e00ff */
[----:B------:R-:W-:-:S04]  /*01b0*/  IMAD.MOV R8, RZ, RZ, -R2 ;  /* 0x000000ffff087224 */ /* 0x000fc800078e0a02 */
[----:B------:R-:W-:-:S05]  /*01c0*/  IMAD R8, R13, R8, R3 ;  /* 0x000000080d087224 */ /* 0x000fca00078e0203 */
[----:B------:R-:W-:-:S13]  /*01d0*/  ISETP.GE.U32.AND P0, PT, R8, R13, PT ;  /* 0x0000000d0800720c */ /* 0x000fda0003f06070 */
[-C--:B------:R-:W-:Y:S01]  /*01e0*/  @P0 IADD3 R8, PT, PT, R8, -R13.reuse, RZ ;  /* 0x8000000d08080210 */ /* 0x080fe20007ffe0ff */
[----:B------:R-:W-:Y:S01]  /*01f0*/  @P0 VIADD R2, R2, 0x1 ;  /* 0x0000000102020836 */ /* 0x000fe20000000000 */
[----:B------:R-:W-:Y:S02]  /*0200*/  ISETP.NE.U32.AND P0, PT, R13, RZ, PT ;  /* 0x000000ff0d00720c */ /* 0x000fe40003f05070 */
[----:B------:R-:W-:-:S13]  /*0210*/  ISETP.GE.U32.AND P1, PT, R8, R13, PT ;  /* 0x0000000d0800720c */ /* 0x000fda0003f26070 */
[----:B------:R-:W-:Y:S01]  /*0220*/  @P1 VIADD R2, R2, 0x1 ;  /* 0x0000000102021836 */ /* 0x000fe20000000000 */
[----:B------:R-:W-:-:S04]  /*0230*/  ISETP.GT.U32.AND P1, PT, R12, 0x7f, PT ;  /* 0x0000007f0c00780c */ /* 0x000fc80003f24070 */
[----:B------:R-:W-:Y:S02]  /*0240*/  SEL R7, R5, R2, !P0 ;  /* 0x0000000205077207 */ /* 0x000fe40004000000 */
[----:B------:R-:W0:Y:S02]  /*0250*/  LDC.64 R2, c[0x0][0x390] ;  /* 0x0000e400ff027b82 */ /* 0x000e240000000a00 */
[----:B------:R-:W-:-:S04]  /*0260*/  IADD3 R6, PT, PT, R6, R7, RZ ;  /* 0x0000000706067210 */ /* 0x000fc80007ffe0ff */
[C---:B------:R-:W-:Y:S02]  /*0270*/  LOP3.LUT R7, R6.reuse, 0x3, RZ, 0xc0, !PT ;  /* 0x0000000306077812 */ /* 0x040fe400078ec0ff */
[----:B------:R-:W-:Y:S02]  /*0280*/  ISETP.GE.U32.AND P2, PT, R6, 0x3, PT ;  /* 0x000000030600780c */ /* 0x000fe40003f46070 */
[----:B------:R-:W-:Y:S01]  /*0290*/  ISETP.NE.AND P4, PT, R7, 0x3, PT ;  /* 0x000000030700780c */ /* 0x000fe20003f85270 */
[----:B--23--:R-:W-:-:S12]  /*02a0*/  @P3 BRA `(.L_x_18) ;  /* 0x0000000000403947 */ /* 0x00cfd80003800000 */
[----:B------:R-:W1:Y:S01]  /*02b0*/  LDC.64 R8, c[0x0][0x380] ;  /* 0x0000e000ff087b82 */ /* 0x000e620000000a00 */
[----:B------:R-:W-:-:S07]  /*02c0*/  IMAD R7, R0, 0xa, R12 ;  /* 0x0000000a00077824 */ /* 0x000fce00078e020c */
[----:B------:R-:W2:Y:S08]  /*02d0*/  LDC.64 R10, c[0x0][0x388] ;  /* 0x0000e200ff0a7b82 */ /* 0x000eb00000000a00 */
[----:B------:R-:W3:Y:S01]  /*02e0*/  LDC.64 R16, c[0x0][0x3a8] ;  /* 0x0000ea00ff107b82 */ /* 0x000ee20000000a00 */
[----:B-1----:R-:W-:-:S06]  /*02f0*/  IMAD.WIDE.U32 R8, R7, 0x4, R8 ;  /* 0x0000000407087825 */ /* 0x002fcc00078e0008 */
[----:B------:R-:W4:Y:S01]  /*0300*/  LDG.E R8, desc[UR6][R8.64] ;  /* 0x0000000608087981 */ /* 0x000f22000c1e1900 */
[----:B--2---:R-:W-:-:S06]  /*0310*/  IMAD.WIDE.U32 R10, R7, 0x4, R10 ;  /* 0x00000004070a7825 */ /* 0x004fcc00078e000a */
[----:B------:R-:W4:Y:S01]  /*0320*/  LDG.E R11, desc[UR6][R10.64] ;  /* 0x000000060a0b7981 */ /* 0x000f22000c1e1900 */
[----:B---3--:R-:W-:Y:S01]  /*0330*/  IMAD.WIDE.U32 R16, R12, 0x4, R16 ;  /* 0x000000040c107825 */ /* 0x008fe200078e0010 */
[----:B------:R-:W1:Y:S01]  /*0340*/  S2UR UR5, SR_CgaCtaId ;  /* 0x00000000000579c3 */ /* 0x000e620000008800 */
[----:B------:R-:W-:Y:S02]  /*0350*/  UMOV UR4, 0x400 ;  /* 0x0000040000047882 */ /* 0x000fe40000000000 */
[----:B-1----:R-:W-:Y:S01]  /*0360*/  ULEA UR4, UR5, UR4, 0x18 ;  /* 0x0000000405047291 */ /* 0x002fe2000f8ec0ff */
[----:B----4-:R-:W-:-:S05]  /*0370*/  FADD R7, R8, -R11 ;  /* 0x8000000b08077221 */ /* 0x010fca0000000000 */
[----:B------:R1:W-:Y:S01]  /*0380*/  REDG.E.ADD.F32.FTZ.RN.STRONG.GPU desc[UR6][R16.64], R7 ;  /* 0x00000007100079a6 */ /* 0x0003e2000c12f306 */
[----:B------:R-:W-:-:S05]  /*0390*/  LEA R18, R12, UR4, 0x2 ;  /* 0x000000040c127c11 */ /* 0x000fca000f8e10ff */
[----:B------:R1:W-:Y:S02]  /*03a0*/  STS [R18], R7 ;  /* 0x0000000712007388 */ /* 0x0003e40000000800 */
.L_x_18:
[----:B------:R-:W-:Y:S05]  /*03b0*/  BSYNC.RECONVERGENT B0 ;  /* 0x0000000000007941 */ /* 0x000fea0003800200 */
.L_x_17:
[----:B------:R-:W-:Y:S01]  /*03c0*/  BAR.SYNC.DEFER_BLOCKING 0x0 ;  /* 0x0000000000007b1d */ /* 0x000fe20000010000 */
[----:B0-----:R-:W-:-:S04]  /*03d0*/  IMAD.WIDE.U32 R2, R15, 0x4, R2 ;  /* 0x000000040f027825 */ /* 0x001fc800078e0002 */
[----:B------:R-:W-:Y:S01]  /*03e0*/  IMAD.MOV.U32 R22, RZ, RZ, R12 ;  /* 0x000000ffff167224 */ /* 0x000fe200078e000c */
[----:B------:R-:W0:Y:S01]  /*03f0*/  LDCU.64 UR4, c[0x0][0x3a0] ;  /* 0x00007400ff0477ac */ /* 0x000e220008000a00 */
[----:B------:R-:W-:Y:S04]  /*0400*/  BSSY.RECONVERGENT B0, `(.L_x_19) ;  /* 0x000001a000007945 */ /* 0x000fe80003800200 */
[----:B------:R-:W-:Y:S05]  /*0410*/  @!P4 BRA `(.L_x_20) ;  /* 0x000000000060c947 */ /* 0x000fea0003800000 */
[----:B------:R-:W2:Y:S01]  /*0420*/  S2R R8, SR_CgaCtaId ;  /* 0x0000000000087919 */ /* 0x000ea20000008800 */
[----:B-1----:R-:W-:Y:S01]  /*0430*/  MOV R7, 0x400 ;  /* 0x0000040000077802 */ /* 0x002fe20000000f00 */
[----:B------:R-:W-:Y:S01]  /*0440*/  IMAD.MOV.U32 R10, RZ, RZ, RZ ;  /* 0x000000ffff0a7224 */ /* 0x000fe200078e00ff */
[----:B------:R-:W-:Y:S01]  /*0450*/  IADD3 R6, PT, PT, R6, 0x1, RZ ;  /* 0x0000000106067810 */ /* 0x000fe20007ffe0ff */
[----:B------:R-:W-:-:S03]  /*0460*/  IMAD.MOV.U32 R22, RZ, RZ, R12 ;  /* 0x000000ffff167224 */ /* 0x000fc600078e000c */
[----:B------:R-:W-:Y:S02]  /*0470*/  LOP3.LUT R19, R6, 0x3, RZ, 0xc0, !PT ;  /* 0x0000000306137812 */ /* 0x000fe400078ec0ff */
[----:B--2---:R-:W-:-:S07]  /*0480*/  LEA R21, R8, R7, 0x18 ;  /* 0x0000000708157211 */ /* 0x004fce00078ec0ff */
.L_x_21:
[----:B------:R-:W-:-:S03]  /*0490*/  IMAD.WIDE.U32 R16, R22, 0x4, RZ ;  /* 0x0000000416107825 */ /* 0x000fc600078e00ff */
[----:B------:R-:W-:-:S04]  /*04a0*/  LOP3.LUT R9, R16, 0x1fc, RZ, 0xc0, !PT ;  /* 0x000001fc10097812 */ /* 0x000fc800078ec0ff */
[----:B------:R-:W-:-:S04]  /*04b0*/  IADD3 R8, P3, PT, R2, R9, RZ ;  /* 0x0000000902087210 */ /* 0x000fc80007f7e0ff */
[----:B------:R-:W-:-:S05]  /*04c0*/  IADD3.X R9, PT, PT, RZ, R3, RZ, P3, !PT ;  /* 0x00000003ff097210 */ /* 0x000fca0001ffe4ff */
[----:B--2---:R-:W2:Y:S01]  /*04d0*/  LDG.E R8, desc[UR6][R8.64] ;  /* 0x0000000608087981 */ /* 0x004ea2000c1e1900 */
[----:B------:R-:W-:-:S04]  /*04e0*/  SHF.R.U32.HI R6, RZ, 0x5, R22 ;  /* 0x00000005ff067819 */ /* 0x000fc80000011616 */
[----:B------:R-:W-:-:S05]  /*04f0*/  LOP3.LUT R6, R6, 0x7fffffc, RZ, 0xc0, !PT ;  /* 0x07fffffc06067812 */ /* 0x000fca00078ec0ff */
[----:B------:R-:W-:Y:S01]  /*0500*/  IMAD.IADD R11, R21, 0x1, R6 ;  /* 0x00000001150b7824 */ /* 0x000fe200078e0206 */
[----:B0-----:R-:W-:Y:S01]  /*0510*/  IADD3 R6, P3, PT, R16, UR4, RZ ;  /* 0x0000000410067c10 */ /* 0x001fe2000ff7e0ff */
[----:B------:R-:W-:-:S03]  /*0520*/  VIADD R10, R10, 0x1 ;  /* 0x000000010a0a7836 */ /* 0x000fc60000000000 */
[----:B------:R-:W-:Y:S01]  /*0530*/  IADD3.X R7, PT, PT, R17, UR5, RZ, P3, !PT ;  /* 0x0000000511077c10 */ /* 0x000fe20009ffe4ff */
[----:B------:R-:W2:Y:S01]  /*0540*/  LDS R11, [R11] ;  /* 0x000000000b0b7984 */ /* 0x000ea20000000800 */
[----:B------:R-:W-:Y:S02]  /*0550*/  ISETP.NE.AND P3, PT, R10, R19, PT ;  /* 0x000000130a00720c */ /* 0x000fe40003f65270 */
[----:B------:R-:W-:Y:S01]  /*0560*/  IADD3 R22, PT, PT, R13, R22, RZ ;  /* 0x000000160d167210 */ /* 0x000fe20007ffe0ff */
[----:B--2---:R-:W-:-:S05]  /*0570*/  FMUL R15, R11, R8 ;  /* 0x000000080b0f7220 */ /* 0x004fca0000400000 */
[----:B------:R2:W-:Y:S05]  /*0580*/  REDG.E.ADD.F32.FTZ.RN.STRONG.GPU desc[UR6][R6.64], R15 ;  /* 0x0000000f060079a6 */ /* 0x0005ea000c12f306 */
[----:B------:R-:W-:Y:S05]  /*0590*/  @P3 BRA `(.L_x_21) ;  /* 0xfffffffc00bc3947 */ /* 0x000fea000383ffff */
.L_x_20:
[----:B0-----:R-:W-:Y:S05]  /*05a0*/  BSYNC.RECONVERGENT B0 ;  /* 0x0000000000007941 */ /* 0x001fea0003800200 */
.L_x_19:
[----:B------:R-:W-:Y:S04]  /*05b0*/  BSSY.RECONVERGENT B0, `(.L_x_22) ;  /* 0x000003f000007945 */ /* 0x000fe80003800200 */
[----:B------:R-:W-:Y:S05]  /*05c0*/  @!P2 BRA `(.L_x_23) ;  /* 0x0000000000f4a947 */ /* 0x000fea0003800000 */
[----:B-12---:R-:W0:Y:S01]  /*05d0*/  S2R R7, SR_CgaCtaId ;  /* 0x0000000000077919 */ /* 0x006e220000008800 */
[----:B------:R-:W-:-:S04]  /*05e0*/  MOV R6, 0x400 ;  /* 0x0000040000067802 */ /* 0x000fc80000000f00 */
[----:B0-----:R-:W-:-:S07]  /*05f0*/  LEA R6, R7, R6, 0x18 ;  /* 0x0000000607067211 */ /* 0x001fce00078ec0ff */
.L_x_24:
[----:B0-----:R-:W-:-:S03]  /*0600*/  IMAD.WIDE.U32 R16, R22, 0x4, RZ ;  /* 0x0000000416107825 */ /* 0x001fc600078e00ff */
[----:B------:R-:W-:-:S04]  /*0610*/  LOP3.LUT R11, R16, 0x1fc, RZ, 0xc0, !PT ;  /* 0x000001fc100b7812 */ /* 0x000fc800078ec0ff */
[----:B------:R-:W-:-:S05]  /*0620*/  IADD3 R10, P2, PT, R2, R11, RZ ;  /* 0x0000000b020a7210 */ /* 0x000fca0007f5e0ff */
[----:B------:R-:W-:-:S05]  /*0630*/  IMAD.X R11, RZ, RZ, R3, P2 ;  /* 0x000000ffff0b7224 */ /* 0x000fca00010e0603 */
[----:B------:R-:W2:Y:S01]  /*0640*/  LDG.E R10, desc[UR6][R10.64] ;  /* 0x000000060a0a7981 */ /* 0x000ea2000c1e1900 */
[----:B------:R-:W-:Y:S02]  /*0650*/  SHF.R.U32.HI R7, RZ, 0x5, R22 ;  /* 0x00000005ff077819 */ /* 0x000fe40000011616 */
[----:B------:R-:W-:Y:S02]  /*0660*/  IADD3 R22, PT, PT, R13, R22, RZ ;  /* 0x000000160d167210 */ /* 0x000fe40007ffe0ff */
[----:B------:R-:W-:Y:S02]  /*0670*/  LOP3.LUT R7, R7, 0x7fffffc, RZ, 0xc0, !PT ;  /* 0x07fffffc07077812 */ /* 0x000fe400078ec0ff */
[----:B------:R-:W-:Y:S01]  /*0680*/  IADD3 R18, P3, PT, R16, UR8, RZ ;  /* 0x0000000810127c10 */ /* 0x000fe2000ff7e0ff */
[----:B------:R-:W-:-:S03]  /*0690*/  IMAD.WIDE.U32 R8, R22, 0x4, RZ ;  /* 0x0000000416087825 */ /* 0x000fc600078e00ff */
[----:B------:R-:W-:Y:S01]  /*06a0*/  IADD3.X R19, PT, PT, R17, UR9, RZ, P3, !PT ;  /* 0x0000000911137c10 */ /* 0x000fe20009ffe4ff */
[----:B------:R-:W-:Y:S01]  /*06b0*/  IMAD.IADD R15, R6, 0x1, R7 ;  /* 0x00000001060f7824 */ /* 0x000fe200078e0207 */
[----:B------:R-:W-:-:S04]  /*06c0*/  LOP3.LUT R21, R8, 0x1fc, RZ, 0xc0, !PT ;  /* 0x000001fc08157812 */ /* 0x000fc800078ec0ff */
[----:B------:R-:W2:Y:S01]  /*06d0*/  LDS R7, [R15] ;  /* 0x000000000f077984 */ /* 0x000ea20000000800 */
[----:B------:R-:W-:-:S05]  /*06e0*/  IADD3 R20, P2, PT, R2, R21, RZ ;  /* 0x0000001502147210 */ /* 0x000fca0007f5e0ff */
[----:B------:R-:W-:Y:S02]  /*06f0*/  IMAD.X R21, RZ, RZ, R3, P2 ;  /* 0x000000ffff157224 */ /* 0x000fe400010e0603 */
[----:B--2---:R-:W-:-:S05]  /*0700*/  FMUL R7, R7, R10 ;  /* 0x0000000a07077220 */ /* 0x004fca0000400000 */
[----:B------:R-:W-:Y:S04]  /*0710*/  REDG.E.ADD.F32.FTZ.RN.STRONG.GPU desc[UR6][R18.64], R7 ;  /* 0x00000007120079a6 */ /* 0x000fe8000c12f306 */
[----:B------:R-:W2:Y:S01]  /*0720*/  LDG.E R20, desc[UR6][R20.64] ;  /* 0x0000000614147981 */ /* 0x000ea2000c1e1900 */
[----:B------:R-:W-:Y:S02]  /*0730*/  SHF.R.U32.HI R10, RZ, 0x5, R22 ;  /* 0x00000005ff0a7819 */ /* 0x000fe40000011616 */
[----:B------:R-:W-:Y:S02]  /*0740*/  IADD3 R22, PT, PT, R22, R13, RZ ;  /* 0x0000000d16167210 */ /* 0x000fe40007ffe0ff */
[----:B------:R-:W-:Y:S02]  /*0750*/  LOP3.LUT R11, R10, 0x7fffffc, RZ, 0xc0, !PT ;  /* 0x07fffffc0a0b7812 */ /* 0x000fe400078ec0ff */
[----:B------:R-:W-:-:S03]  /*0760*/  IADD3 R8, P2, PT, R8, UR8, RZ ;  /* 0x0000000808087c10 */ /* 0x000fc6000ff5e0ff */
[----:B------:R-:W-:Y:S01]  /*0770*/  IMAD.IADD R15, R6, 0x1, R11 ;  /* 0x00000001060f7824 */ /* 0x000fe200078e020b */
[----:B------:R-:W-:Y:S01]  /*0780*/  IADD3.X R9, PT, PT, R9, UR9, RZ, P2, !PT ;  /* 0x0000000909097c10 */ /* 0x000fe200097fe4ff */
[----:B------:R-:W-:-:S04]  /*0790*/  IMAD.WIDE.U32 R10, R22, 0x4, RZ ;  /* 0x00000004160a7825 */ /* 0x000fc800078e00ff */
[----:B------:R-:W2:Y:S01]  /*07a0*/  LDS R15, [R15] ;  /* 0x000000000f0f7984 */ /* 0x000ea20000000800 */
[----:B------:R-:W-:-:S04]  /*07b0*/  LOP3.LUT R17, R10, 0x1fc, RZ, 0xc0, !PT ;  /* 0x000001fc0a117812 */ /* 0x000fc800078ec0ff */
[----:B------:R-:W-:-:S05]  /*07c0*/  IADD3 R16, P3, PT, R2, R17, RZ ;  /* 0x0000001102107210 */ /* 0x000fca0007f7e0ff */
[----:B------:R-:W-:Y:S02]  /*07d0*/  IMAD.X R17, RZ, RZ, R3, P3 ;  /* 0x000000ffff117224 */ /* 0x000fe400018e0603 */
[----:B--2---:R-:W-:-:S05]  /*07e0*/  FMUL R7, R15, R20 ;  /* 0x000000140f077220 */ /* 0x004fca0000400000 */
[----:B------:R0:W-:Y:S04]  /*07f0*/  REDG.E.ADD.F32.FTZ.RN.STRONG.GPU desc[UR6][R8.64], R7 ;  /* 0x00000007080079a6 */ /* 0x0001e8000c12f306 */
[----:B------:R-:W2:Y:S01]  /*0800*/  LDG.E R16, desc[UR6][R16.64] ;  /* 0x0000000610107981 */ /* 0x000ea2000c1e1900 */
[----:B------:R-:W-:Y:S02]  /*0810*/  SHF.R.U32.HI R15, RZ, 0x5, R22 ;  /* 0x00000005ff0f7819 */ /* 0x000fe40000011616 */
[----:B------:R-:W-:Y:S02]  /*0820*/  IADD3 R22, PT, PT, R22, R13, RZ ;  /* 0x0000000d16167210 */ /* 0x000fe40007ffe0ff */
[----:B------:R-:W-:Y:S02]  /*0830*/  LOP3.LUT R15, R15, 0x7fffffc, RZ, 0xc0, !PT ;  /* 0x07fffffc0f0f7812 */ /* 0x000fe400078ec0ff */
[----:B------:R-:W-:Y:S01]  /*0840*/  IADD3 R20, P2, PT, R10, UR8, RZ ;  /* 0x000000080a147c10 */ /* 0x000fe2000ff5e0ff */
[----:B------:R-:W-:-:S04]  /*0850*/  IMAD.WIDE.U32 R18, R22, 0x4, RZ ;  /* 0x0000000416127825 */ /* 0x000fc800078e00ff */
[----:B------:R-:W-:Y:S01]  /*0860*/  IMAD.IADD R15, R6, 0x1, R15 ;  /* 0x00000001060f7824 */ /* 0x000fe200078e020f */
[----:B------:R-:W-:-:S04]  /*0870*/  LOP3.LUT R21, R18, 0x1fc, RZ, 0xc0, !PT ;  /* 0x000001fc12157812 */ /* 0x000fc800078ec0ff */
[----:B------:R-:W-:Y:S01]  /*0880*/  IADD3 R10, P3, PT, R2, R21, RZ ;  /* 0x00000015020a7210 */ /* 0x000fe20007f7e0ff */
[----:B------:R-:W2:Y:S01]  /*0890*/  LDS R15, [R15] ;  /* 0x000000000f0f7984 */ /* 0x000ea20000000800 */
[----:B------:R-:W-:-:S03]  /*08a0*/  IADD3.X R21, PT, PT, R11, UR9, RZ, P2, !PT ;  /* 0x000000090b157c10 */ /* 0x000fc600097fe4ff */
[----:B------:R-:W-:Y:S01]  /*08b0*/  IMAD.X R11, RZ, RZ, R3, P3 ;  /* 0x000000ffff0b7224 */ /* 0x000fe200018e0603 */
[----:B0-----:R-:W-:-:S04]  /*08c0*/  SHF.R.U32.HI R8, RZ, 0x5, R22 ;  /* 0x00000005ff087819 */ /* 0x001fc80000011616 */
[----:B------:R-:W-:Y:S01]  /*08d0*/  LOP3.LUT R9, R8, 0x7fffffc, RZ, 0xc0, !PT ;  /* 0x07fffffc08097812 */ /* 0x000fe200078ec0ff */
[----:B--2---:R-:W-:-:S05]  /*08e0*/  FMUL R7, R15, R16 ;  /* 0x000000100f077220 */ /* 0x004fca0000400000 */
[----:B------:R-:W-:Y:S04]  /*08f0*/  REDG.E.ADD.F32.FTZ.RN.STRONG.GPU desc[UR6][R20.64], R7 ;  /* 0x00000007140079a6 */ /* 0x000fe8000c12f306 */
[----:B------:R-:W2:Y:S01]  /*0900*/  LDG.E R10, desc[UR6][R10.64] ;  /* 0x000000060a0a7981 */ /* 0x000ea2000c1e1900 */
[----:B------:R-:W-:Y:S01]  /*0910*/  IMAD.IADD R15, R6, 0x1, R9 ;  /* 0x00000001060f7824 */ /* 0x000fe200078e0209 */
[----:B------:R-:W-:Y:S02]  /*0920*/  IADD3 R8, P2, PT, R18, UR8, RZ ;  /* 0x0000000812087c10 */ /* 0x000fe4000ff5e0ff */
[----:B------:R-:W-:Y:S02]  /*0930*/  IADD3 R22, PT, PT, R22, R13, RZ ;  /* 0x0000000d16167210 */ /* 0x000fe40007ffe0ff */
[----:B------:R-:W-:Y:S01]  /*0940*/  IADD3.X R9, PT, PT, R19, UR9, RZ, P2, !PT ;  /* 0x0000000913097c10 */ /* 0x000fe200097fe4ff */
[----:B------:R-:W2:Y:S01]  /*0950*/  LDS R15, [R15] ;  /* 0x000000000f0f7984 */ /* 0x000ea20000000800 */
[----:B------:R-:W-:Y:S01]  /*0960*/  ISETP.GE.U32.AND P2, PT, R22, 0x500, PT ;  /* 0x000005001600780c */ /* 0x000fe20003f46070 */
[----:B--2---:R-:W-:-:S05]  /*0970*/  FMUL R17, R15, R10 ;  /* 0x0000000a0f117220 */ /* 0x004fca0000400000 */
[----:B------:R0:W-:Y:S07]  /*0980*/  REDG.E.ADD.F32.FTZ.RN.STRONG.GPU desc[UR6][R8.64], R17 ;  /* 0x00000011080079a6 */ /* 0x0001ee000c12f306 */
[----:B------:R-:W-:Y:S05]  /*0990*/  @!P2 BRA `(.L_x_24) ;  /* 0xfffffffc0018a947 */ /* 0x000fea000383ffff */
.L_x_23:
[----:B------:R-:W-:Y:S05]  /*09a0*/  BSYNC.RECONVERGENT B0 ;  /* 0x0000000000007941 */ /* 0x000fea0003800200 */
.L_x_22:
[----:B------:R-:W-:Y:S04]  /*09b0*/  BSSY.RECONVERGENT B0, `(.L_x_25) ;  /* 0x0000035000007945 */ /* 0x000fe80003800200 */
[----:B------:R-:W-:Y:S05]  /*09c0*/  @P1 BRA `(.L_x_26) ;  /* 0x0000000000cc1947 */ /* 0x000fea0003800000 */
[C---:B------:R-:W-:Y:S01]  /*09d0*/  ISETP.GE.U32.AND P1, PT, R14.reuse, 0x80, PT ;  /* 0x000000800e00780c */ /* 0x040fe20003f26070 */
[----:B------:R-:W-:Y:S01]  /*09e0*/  BSSY.RECONVERGENT B1, `(.L_x_27) ;  /* 0x0000021000017945 */ /* 0x000fe20003800200 */
[----:B-12---:R-:W-:Y:S02]  /*09f0*/  VIMNMX.U32 R7, PT, PT, R14, 0x80, !PT ;  /* 0x000000800e077848 */ /* 0x006fe40007fe0000 */
[----:B------:R-:W-:-:S04]  /*0a00*/  SEL R6, RZ, 0x1, P1 ;  /* 0x00000001ff067807 */ /* 0x000fc80000800000 */
[----:B------:R-:W-:-:S05]  /*0a10*/  IADD3 R7, PT, PT, R7, -R14, -R6 ;  /* 0x8000000e07077210 */ /* 0x000fca0007ffe806 */
[----:B0-----:R-:W-:-:S04]  /*0a20*/  IMAD.HI.U32 R8, R4, R7, RZ ;  /* 0x0000000704087227 */ /* 0x001fc800078e00ff */
[----:B------:R-:W-:-:S04]  /*0a30*/  IMAD.MOV R10, RZ, RZ, -R8 ;  /* 0x000000ffff0a7224 */ /* 0x000fc800078e0a08 */
[----:B------:R-:W-:-:S05]  /*0a40*/  IMAD R10, R13, R10, R7 ;  /* 0x0000000a0d0a7224 */ /* 0x000fca00078e0207 */
[----:B------:R-:W-:-:S13]  /*0a50*/  ISETP.GE.U32.AND P1, PT, R10, R13, PT ;  /* 0x0000000d0a00720c */ /* 0x000fda0003f26070 */
[----:B------:R-:W-:Y:S01]  /*0a60*/  @P1 IMAD.IADD R10, R10, 0x1, -R13 ;  /* 0x000000010a0a1824 */ /* 0x000fe200078e0a0d */
[----:B------:R-:W-:-:S04]  /*0a70*/  @P1 IADD3 R8, PT, PT, R8, 0x1, RZ ;  /* 0x0000000108081810 */ /* 0x000fc80007ffe0ff */
[----:B------:R-:W-:-:S13]  /*0a80*/  ISETP.GE.U32.AND P2, PT, R10, R13, PT ;  /* 0x0000000d0a00720c */ /* 0x000fda0003f46070 */
[----:B------:R-:W-:-:S05]  /*0a90*/  @P2 VIADD R8, R8, 0x1 ;  /* 0x0000000108082836 */ /* 0x000fca0000000000 */
[----:B------:R-:W-:-:S05]  /*0aa0*/  SEL R7, R5, R8, !P0 ;  /* 0x0000000805077207 */ /* 0x000fca0004000000 */
[----:B------:R-:W-:-:S05]  /*0ab0*/  IMAD.IADD R7, R6, 0x1, R7 ;  /* 0x0000000106077824 */ /* 0x000fca00078e0207 */
[C---:B------:R-:W-:Y:S02]  /*0ac0*/  LOP3.LUT R6, R7.reuse, 0x3, RZ, 0xc0, !PT ;  /* 0x0000000307067812 */ /* 0x040fe400078ec0ff */
[----:B------:R-:W-:Y:S02]  /*0ad0*/  ISETP.GE.U32.AND P2, PT, R7, 0x3, PT ;  /* 0x000000030700780c */ /* 0x000fe40003f46070 */
[----:B------:R-:W-:Y:S02]  /*0ae0*/  ISETP.NE.AND P1, PT, R6, 0x3, PT ;  /* 0x000000030600780c */ /* 0x000fe40003f25270 */
[----:B------:R-:W-:-:S11]  /*0af0*/  MOV R6, R12 ;  /* 0x0000000c00067202 */ /* 0x000fd60000000f00 */
[----:B------:R-:W-:Y:S05]  /*0b00*/  @!P1 BRA `(.L_x_28) ;  /* 0x0000000000389947 */ /* 0x000fea0003800000 */
[----:B------:R-:W0:Y:S01]  /*0b10*/  S2R R9, SR_CgaCtaId ;  /* 0x0000000000097919 */ /* 0x000e220000008800 */
[----:B------:R-:W-:Y:S01]  /*0b20*/  MOV R6, 0x400 ;  /* 0x0000040000067802 */ /* 0x000fe20000000f00 */
[----:B------:R-:W-:Y:S02]  /*0b30*/  VIADD R7, R7, 0x1 ;  /* 0x0000000107077836 */ /* 0x000fe40000000000 */
[----:B------:R-:W-:Y:S02]  /*0b40*/  HFMA2 R8, -RZ, RZ, 0, 0 ;  /* 0x00000000ff087431 */ /* 0x000fe400000001ff */
[----:B------:R-:W-:Y:S01]  /*0b50*/  VIADD R6, R6, 0x80 ;  /* 0x0000008006067836 */ /* 0x000fe20000000000 */
[----:B------:R-:W-:-:S04]  /*0b60*/  LOP3.LUT R11, R7, 0x3, RZ, 0xc0, !PT ;  /* 0x00000003070b7812 */ /* 0x000fc800078ec0ff */
[----:B0-----:R-:W-:Y:S01]  /*0b70*/  LEA R9, R9, R6, 0x18 ;  /* 0x0000000609097211 */ /* 0x001fe200078ec0ff */
[----:B------:R-:W-:-:S07]  /*0b80*/  IMAD.MOV.U32 R6, RZ, RZ, R12 ;  /* 0x000000ffff067224 */ /* 0x000fce00078e000c */
.L_x_29:
[----:B------:R-:W-:Y:S01]  /*0b90*/  IMAD R7, R6, 0x4, R9 ;  /* 0x0000000406077824 */ /* 0x000fe200078e0209 */
[----:B------:R-:W-:Y:S01]  /*0ba0*/  IADD3 R8, PT, PT, R8, 0x1, RZ ;  /* 0x0000000108087810 */ /* 0x000fe20007ffe0ff */
[----:B------:R-:W-:-:S03]  /*0bb0*/  IMAD.IADD R6, R13, 0x1, R6 ;  /* 0x000000010d067824 */ /* 0x000fc600078e0206 */
[----:B------:R0:W-:Y:S01]  /*0bc0*/  STS [R7], RZ ;  /* 0x000000ff07007388 */ /* 0x0001e20000000800 */
[----:B------:R-:W-:-:S13]  /*0bd0*/  ISETP.NE.AND P1, PT, R8, R11, PT ;  /* 0x0000000b0800720c */ /* 0x000fda0003f25270 */
[----:B0-----:R-:W-:Y:S05]  /*0be0*/  @P1 BRA `(.L_x_29) ;  /* 0xfffffffc00e81947 */ /* 0x001fea000383ffff */
.L_x_28:
[----:B------:R-:W-:Y:S05]  /*0bf0*/  BSYNC.RECONVERGENT B1 ;  /* 0x0000000000017941 */ /* 0x000fea0003800200 */
.L_x_27:
[----:B------:R-:W-:Y:S05]  /*0c00*/  @!P2 BRA `(.L_x_26) ;  /* 0x00000000003ca947 */ /* 0x000fea0003800000 */
[----:B------:R-:W0:Y:S01]  /*0c10*/  S2R R8, SR_CgaCtaId ;  /* 0x0000000000087919 */ /* 0x000e220000008800 */
[----:B------:R-:W-:-:S05]  /*0c20*/  MOV R7, 0x400 ;  /* 0x0000040000077802 */ /* 0x000fca0000000f00 */
[----:B------:R-:W-:-:S05]  /*0c30*/  VIADD R7, R7, 0x80 ;  /* 0x0000008007077836 */ /* 0x000fca0000000000 */
[----:B0-----:R-:W-:-:S07]  /*0c40*/  LEA R9, R8, R7, 0x18 ;  /* 0x0000000708097211 */ /* 0x001fce00078ec0ff */
.L_x_30:
[----:B---3--:R-:W-:Y:S01]  /*0c50*/  LEA R16, R6, R9, 0x2 ;  /* 0x0000000906107211 */ /* 0x008fe200078e10ff */
[----:B------:R-:W-:-:S04]  /*0c60*/  IMAD R6, R13, 0x4, R6 ;  /* 0x000000040d067824 */ /* 0x000fc800078e0206 */
[C---:B------:R-:W-:Y:S01]  /*0c70*/  IMAD R8, R13.reuse, 0x4, R16 ;  /* 0x000000040d087824 */ /* 0x040fe200078e0210 */
[----:B------:R3:W-:Y:S01]  /*0c80*/  STS [R16], RZ ;  /* 0x000000ff10007388 */ /* 0x0007e20000000800 */
[----:B------:R-:W-:Y:S02]  /*0c90*/  ISETP.GE.U32.AND P1, PT, R6, 0x80, PT ;  /* 0x000000800600780c */ /* 0x000fe40003f26070 */
[C---:B------:R-:W-:Y:S01]  /*0ca0*/  IMAD R10, R13.reuse, 0x4, R8 ;  /* 0x000000040d0a7824 */ /* 0x040fe200078e0208 */
[----:B------:R3:W-:Y:S04]  /*0cb0*/  STS [R8], RZ ;  /* 0x000000ff08007388 */ /* 0x0007e80000000800 */
[----:B------:R-:W-:Y:S01]  /*0cc0*/  LEA R7, R13, R10, 0x2 ;  /* 0x0000000a0d077211 */ /* 0x000fe200078e10ff */
[----:B------:R3:W-:Y:S04]  /*0cd0*/  STS [R10], RZ ;  /* 0x000000ff0a007388 */ /* 0x0007e80000000800 */
[----:B------:R3:W-:Y:S01]  /*0ce0*/  STS [R7], RZ ;  /* 0x000000ff07007388 */ /* 0x0007e20000000800 */
[----:B------:R-:W-:Y:S05]  /*0cf0*/  @!P1 BRA `(.L_x_30) ;  /* 0xfffffffc00d49947 */ /* 0x000fea000383ffff */
.L_x_26:
[----:B------:R-:W-:Y:S05]  /*0d00*/  BSYNC.RECONVERGENT B0 ;  /* 0x0000000000007941 */ /* 0x000fea0003800200 */
.L_x_25:
[----:B------:R-:W-:Y:S01]  /*0d10*/  BAR.SYNC.DEFER_BLOCKING 0x0 ;  /* 0x0000000000007b1d */ /* 0x000fe20000010000 */
[C---:B------:R-:W-:Y:S01]  /*0d20*/  ISETP.GE.U32.AND P1, PT, R14.reuse, 0x80, PT ;  /* 0x000000800e00780c */ /* 0x040fe20003f26070 */
[C---:B-1----:R-:W-:Y:S01]  /*0d30*/  IMAD.IADD R18, R14.reuse, 0x1, R13 ;  /* 0x000000010e127824 */ /* 0x042fe200078e020d */
[----:B--23--:R-:W-:Y:S01]  /*0d40*/  VIMNMX.U32 R7, PT, PT, R14, 0x80, !PT ;  /* 0x000000800e077848 */ /* 0x00cfe20007fe0000 */
[----:B0-----:R-:W-:Y:S01]  /*0d50*/  IMAD.MOV.U32 R17, RZ, RZ, RZ ;  /* 0x000000ffff117224 */ /* 0x001fe200078e00ff */
[----:B------:R-:W-:-:S03]  /*0d60*/  SEL R15, RZ, 0x1, P1 ;  /* 0x00000001ff0f7807 */ /* 0x000fc60000800000 */
[----:B------:R-:W0:Y:S01]  /*0d70*/  S2UR UR5, SR_CgaCtaId ;  /* 0x00000000000579c3 */ /* 0x000e220000008800 */
[----:B------:R-:W-:Y:S01]  /*0d80*/  UMOV UR4, 0x400 ;  /* 0x0000040000047882 */ /* 0x000fe20000000000 */
[----:B------:R-:W-:Y:S01]  /*0d90*/  IADD3 R7, PT, PT, R7, -R14, -R15 ;  /* 0x8000000e07077210 */ /* 0x000fe20007ffe80f */
[----:B------:R-:W-:-:S04]  /*0da0*/  UIADD3 UR4, UPT, UPT, UR4, 0x80, URZ ;  /* 0x0000008004047890 */ /* 0x000fc8000fffe0ff */
[----:B------:R-:W-:-:S04]  /*0db0*/  IMAD.HI.U32 R4, R4, R7, RZ ;  /* 0x0000000704047227 */ /* 0x000fc800078e00ff */
[----:B------:R-:W-:-:S04]  /*0dc0*/  IMAD.MOV R6, RZ, RZ, -R4 ;  /* 0x000000ffff067224 */ /* 0x000fc800078e0a04 */
[----:B------:R-:W-:-:S05]  /*0dd0*/  IMAD R6, R13, R6, R7 ;  /* 0x000000060d067224 */ /* 0x000fca00078e0207 */
[----:B------:R-:W-:Y:S01]  /*0de0*/  ISETP.GE.U32.AND P1, PT, R6, R13, PT ;  /* 0x0000000d0600720c */ /* 0x000fe20003f26070 */
[----:B0-----:R-:W-:-:S06]  /*0df0*/  ULEA UR4, UR5, UR4, 0x18 ;  /* 0x0000000405047291 */ /* 0x001fcc000f8ec0ff */
[----:B------:R-:W-:-:S06]  /*0e00*/  LEA R16, R12, UR4, 0x2 ;  /* 0x000000040c107c11 */ /* 0x000fcc000f8e10ff */
[-C--:B------:R-:W-:Y:S01]  /*0e10*/  @P1 IADD3 R6, PT, PT, R6, -R13.reuse, RZ ;  /* 0x8000000d06061210 */ /* 0x080fe20007ffe0ff */
[----:B------:R-:W-:Y:S01]  /*0e20*/  @P1 VIADD R4, R4, 0x1 ;  /* 0x0000000104041836 */ /* 0x000fe20000000000 */
[----:B------:R-:W-:Y:S02]  /*0e30*/  LEA R20, R13, R16, 0x2 ;  /* 0x000000100d147211 */ /* 0x000fe400078e10ff */
[----:B------:R-:W-:-:S13]  /*0e40*/  ISETP.GE.U32.AND P2, PT, R6, R13, PT ;  /* 0x0000000d0600720c */ /* 0x000fda0003f46070 */
[----:B------:R-:W-:-:S05]  /*0e50*/  @P2 VIADD R4, R4, 0x1 ;  /* 0x0000000104042836 */ /* 0x000fca0000000000 */
[----:B------:R-:W-:-:S04]  /*0e60*/  SEL R4, R5, R4, !P0 ;  /* 0x0000000405047207 */ /* 0x000fc80004000000 */
[----:B------:R-:W-:-:S04]  /*0e70*/  IADD3 R15, PT, PT, R15, R4, RZ ;  /* 0x000000040f0f7210 */ /* 0x000fc80007ffe0ff */
[----:B------:R-:W-:-:S07]  /*0e80*/  LOP3.LUT R21, R15, 0x3, RZ, 0xc0, !PT ;  /* 0x000000030f157812 */ /* 0x000fce00078ec0ff */
.L_x_36:
[----:B------:R-:W-:Y:S01]  /*0e90*/  ISETP.GT.U32.AND P0, PT, R12, 0x7f, PT ;  /* 0x0000007f0c00780c */ /* 0x000fe20003f04070 */
[----:B------:R-:W-:-:S12]  /*0ea0*/  BSSY.RECONVERGENT B0, `(.L_x_31) ;  /* 0x000004f000007945 */ /* 0x000fd80003800200 */
[----:B0123--:R-:W-:Y:S05]  /*0eb0*/  @P0 BRA `(.L_x_32) ;  /* 0x0000000400340947 */ /* 0x00ffea0003800000 */
[----:B------:R-:W0:Y:S01]  /*0ec0*/  S2R R8, SR_CgaCtaId ;  /* 0x0000000000087919 */ /* 0x000e220000008800 */
[----:B------:R-:W-:Y:S01]  /*0ed0*/  MOV R9, 0x400 ;  /* 0x0000040000097802 */ /* 0x000fe20000000f00 */
[----:B------:R-:W-:Y:S01]  /*0ee0*/  BSSY.RECONVERGENT B1, `(.L_x_33) ;  /* 0x0000022000017945 */ /* 0x000fe20003800200 */
[----:B------:R-:W-:Y:S01]  /*0ef0*/  ISETP.NE.AND P0, PT, R21, 0x3, PT ;  /* 0x000000031500780c */ /* 0x000fe20003f05270 */
[----:B------:R-:W-:Y:S01]  /*0f00*/  IMAD.MOV.U32 R22, RZ, RZ, R12 ;  /* 0x000000ffff167224 */ /* 0x000fe200078e000c */
[----:B------:R-:W-:Y:S02]  /*0f10*/  ISETP.GE.U32.AND P1, PT, R15, 0x3, PT ;  /* 0x000000030f00780c */ /* 0x000fe40003f26070 */
[----:B0-----:R-:W-:-:S05]  /*0f20*/  LEA R4, R8, R9, 0x18 ;  /* 0x0000000908047211 */ /* 0x001fca00078ec0ff */
[----:B------:R-:W-:-:S06]  /*0f30*/  IMAD R19, R17, 0x4, R4 ;  /* 0x0000000411137824 */ /* 0x000fcc00078e0204 */
[----:B------:R-:W0:Y:S01]  /*0f40*/  LDS R19, [R19] ;  /* 0x0000000013137984 */ /* 0x000e220000000800 */
[----:B------:R-:W-:Y:S05]  /*0f50*/  @!P0 BRA `(.L_x_34) ;  /* 0x0000000000688947 */ /* 0x000fea0003800000 */
[----:B------:R-:W1:Y:S01]  /*0f60*/  LDC.64 R4, c[0x0][0x3c0] ;  /* 0x0000f000ff047b82 */ /* 0x000e620000000a00 */
[----:B------:R-:W-:Y:S01]  /*0f70*/  LEA R23, R17, R12, 0x7 ;  /* 0x0000000c11177211 */ /* 0x000fe200078e38ff */
[----:B------:R-:W0:Y:S04]  /*0f80*/  LDS R10, [R16] ;  /* 0x00000000100a7984 */ /* 0x000e280000000800 */
[----:B-1----:R-:W-:-:S06]  /*0f90*/  IMAD.WIDE.U32 R6, R23, 0x4, R4 ;  /* 0x0000000417067825 */ /* 0x002fcc00078e0004 */
[----:B------:R-:W0:Y:S01]  /*0fa0*/  LDG.E R6, desc[UR6][R6.64] ;  /* 0x0000000606067981 */ /* 0x000e22000c1e1900 */
[----:B------:R-:W-:Y:S01]  /*0fb0*/  ISETP.NE.AND P0, PT, R21, RZ, PT ;  /* 0x000000ff1500720c */ /* 0x000fe20003f05270 */
[----:B------:R-:W-:Y:S02]  /*0fc0*/  IMAD.MOV.U32 R22, RZ, RZ, R14 ;  /* 0x000000ffff167224 */ /* 0x000fe400078e000e */
[----:B0-----:R-:W-:-:S05]  /*0fd0*/  FFMA R11, R19, R6, R10 ;  /* 0x00000006130b7223 */ /* 0x001fca000000000a */
[----:B------:R1:W-:Y:S05]  /*0fe0*/  STS [R16], R11 ;  /* 0x0000000b10007388 */ /* 0x0003ea0000000800 */
[----:B------:R-:W-:Y:S05]  /*0ff0*/  @!P0 BRA `(.L_x_34) ;  /* 0x0000000000408947 */ /* 0x000fea0003800000 */
[----:B-1----:R-:W-:Y:S01]  /*1000*/  IMAD.IADD R11, R23, 0x1, R13 ;  /* 0x00000001170b7824 */ /* 0x002fe200078e020d */
[----:B------:R-:W-:Y:S01]  /*1010*/  ISETP.NE.AND P0, PT, R21, 0x1, PT ;  /* 0x000000011500780c */ /* 0x000fe20003f05270 */
[----:B------:R-:W0:Y:S02]  /*1020*/  LDS R10, [R20] ;  /* 0x00000000140a7984 */ /* 0x000e240000000800 */
[----:B------:R-:W-:-:S06]  /*1030*/  IMAD.WIDE.U32 R6, R11, 0x4, R4 ;  /* 0x000000040b067825 */ /* 0x000fcc00078e0004 */
[----:B------:R-:W0:Y:S04]  /*1040*/  LDG.E R6, desc[UR6][R6.64] ;  /* 0x0000000606067981 */ /* 0x000e28000c1e1900 */
[----:B------:R-:W-:-:S05]  /*1050*/  @P0 IADD3 R11, PT, PT, R11, R13, RZ ;  /* 0x0000000d0b0b0210 */ /* 0x000fca0007ffe0ff */
[----:B------:R-:W-:-:S06]  /*1060*/  @P0 IMAD.WIDE.U32 R4, R11, 0x4, R4 ;  /* 0x000000040b040825 */ /* 0x000fcc00078e0004 */
[----:B------:R-:W2:Y:S01]  /*1070*/  @P0 LDG.E R4, desc[UR6][R4.64] ;  /* 0x0000000604040981 */ /* 0x000ea2000c1e1900 */
[----:B0-----:R-:W-:Y:S01]  /*1080*/  FFMA R11, R19, R6, R10 ;  /* 0x00000006130b7223 */ /* 0x001fe2000000000a */
[----:B------:R-:W-:-:S04]  /*1090*/  @P0 IMAD R10, R13, 0x4, R20 ;  /* 0x000000040d0a0824 */ /* 0x000fc800078e0214 */
[----:B------:R-:W-:Y:S04]  /*10a0*/  STS [R20], R11 ;  /* 0x0000000b14007388 */ /* 0x000fe80000000800 */
[----:B------:R-:W2:Y:S02]  /*10b0*/  @P0 LDS R22, [R10] ;  /* 0x000000000a160984 */ /* 0x000ea40000000800 */
[----:B--2---:R-:W-:Y:S01]  /*10c0*/  @P0 FFMA R23, R19, R4, R22 ;  /* 0x0000000413170223 */ /* 0x004fe20000000016 */
[----:B------:R-:W-:Y:S01]  /*10d0*/  IMAD.MOV.U32 R22, RZ, RZ, R18 ;  /* 0x000000ffff167224 */ /* 0x000fe200078e0012 */
[----:B------:R-:W-:-:S03]  /*10e0*/  @P0 IADD3 R22, PT, PT, R18, R13, RZ ;  /* 0x0000000d12160210 */ /* 0x000fc60007ffe0ff */
[----:B------:R2:W-:Y:S04]  /*10f0*/  @P0 STS [R10], R23 ;  /* 0x000000170a000388 */ /* 0x0005e80000000800 */
.L_x_34:
[----:B------:R-:W-:Y:S05]  /*1100*/  BSYNC.RECONVERGENT B1 ;  /* 0x0000000000017941 */ /* 0x000fea0003800200 */
.L_x_33:
[----:B------:R-:W-:Y:S05]  /*1110*/  @!P1 BRA `(.L_x_32) ;  /* 0x00000000009c9947 */ /* 0x000fea0003800000 */
[----:B------:R-:W3:Y:S01]  /*1120*/  LDC.64 R4, c[0x0][0x3c0] ;  /* 0x0000f000ff047b82 */ /* 0x000ee20000000a00 */
[----:B------:R-:W-:Y:S02]  /*1130*/  VIADD R9, R9, 0x80 ;  /* 0x0000008009097836 */ /* 0x000fe40000000000 */
[----:B------:R-:W-:-:S03]  /*1140*/  IMAD R6, R17, 0x80, R22 ;  /* 0x0000008011067824 */ /* 0x000fc600078e0216 */
[----:B------:R-:W-:Y:S01]  /*1150*/  LEA R9, R8, R9, 0x18 ;  /* 0x0000000908097211 */ /* 0x000fe200078ec0ff */
[C-C-:B------:R-:W-:Y:S01]  /*1160*/  IMAD R24, R13.reuse, 0x2, R6.reuse ;  /* 0x000000020d187824 */ /* 0x140fe200078e0206 */
[----:B--2---:R-:W-:Y:S01]  /*1170*/  IADD3 R23, PT, PT, R6, R13, RZ ;  /* 0x0000000d06177210 */ /* 0x004fe20007ffe0ff */
[----:B------:R-:W-:Y:S02]  /*1180*/  IMAD R25, R13, 0x3, R6 ;  /* 0x000000030d197824 */ /* 0x000fe400078e0206 */
[----:B------:R-:W-:Y:S02]  /*1190*/  IMAD R26, R22, 0x4, R9 ;  /* 0x00000004161a7824 */ /* 0x000fe400078e0209 */
[----:B---3--:R-:W-:-:S07]  /*11a0*/  IMAD.WIDE.U32 R6, R6, 0x4, R4 ;  /* 0x0000000406067825 */ /* 0x008fce00078e0004 */
.L_x_35:
[----:B------:R-:W0:Y:S01]  /*11b0*/  LDG.E R10, desc[UR6][R6.64] ;  /* 0x00000006060a7981 */ /* 0x000e22000c1e1900 */
[----:B---3--:R-:W-:-:S03]  /*11c0*/  IMAD.WIDE.U32 R8, R23, 0x4, R4 ;  /* 0x0000000417087825 */ /* 0x008fc600078e0004 */
[----:B------:R-:W0:Y:S04]  /*11d0*/  LDS R28, [R26] ;  /* 0x000000001a1c7984 */ /* 0x000e280000000800 */
[----:B------:R-:W2:Y:S01]  /*11e0*/  LDG.E R8, desc[UR6][R8.64] ;  /* 0x0000000608087981 */ /* 0x000ea2000c1e1900 */
[----:B------:R-:W-:Y:S01]  /*11f0*/  LEA R27, R13, R26, 0x2 ;  /* 0x0000001a0d1b7211 */ /* 0x000fe200078e10ff */
[----:B0-----:R-:W-:-:S05]  /*1200*/  FFMA R29, R19, R10, R28 ;  /* 0x0000000a131d7223 */ /* 0x001fca000000001c */
[----:B------:R-:W-:Y:S04]  /*1210*/  STS [R26], R29 ;  /* 0x0000001d1a007388 */ /* 0x000fe80000000800 */
[----:B------:R-:W2:Y:S02]  /*1220*/  LDS R10, [R27] ;  /* 0x000000001b0a7984 */ /* 0x000ea40000000800 */
[----:B--2---:R-:W-:Y:S01]  /*1230*/  FFMA R29, R19, R8, R10 ;  /* 0x00000008131d7223 */ /* 0x004fe2000000000a */
[----:B-1----:R-:W-:-:S06]  /*1240*/  IMAD.WIDE.U32 R10, R24, 0x4, R4 ;  /* 0x00000004180a7825 */ /* 0x002fcc00078e0004 */
[----:B------:R-:W2:Y:S01]  /*1250*/  LDG.E R10, desc[UR6][R10.64] ;  /* 0x000000060a0a7981 */ /* 0x000ea2000c1e1900 */
[----:B------:R-:W-:-:S03]  /*1260*/  IMAD R28, R13, 0x8, R26 ;  /* 0x000000080d1c7824 */ /* 0x000fc600078e021a */
[----:B------:R-:W-:Y:S04]  /*1270*/  STS [R27], R29 ;  /* 0x0000001d1b007388 */ /* 0x000fe80000000800 */
[----:B------:R-:W2:Y:S02]  /*1280*/  LDS R8, [R28] ;  /* 0x000000001c087984 */ /* 0x000ea40000000800 */
[----:B--2---:R-:W-:Y:S01]  /*1290*/  FFMA R11, R19, R10, R8 ;  /* 0x0000000a130b7223 */ /* 0x004fe20000000008 */
[----:B------:R-:W-:-:S06]  /*12a0*/  IMAD.WIDE.U32 R8, R25, 0x4, R4 ;  /* 0x0000000419087825 */ /* 0x000fcc00078e0004 */
[----:B------:R0:W2:Y:S01]  /*12b0*/  LDG.E R8, desc[UR6][R8.64] ;  /* 0x0000000608087981 */ /* 0x0000a2000c1e1900 */
[C---:B------:R-:W-:Y:S01]  /*12c0*/  IMAD R22, R13.reuse, 0x4, R22 ;  /* 0x000000040d167824 */ /* 0x040fe200078e0216 */
[C---:B------:R-:W-:Y:S01]  /*12d0*/  LEA R23, R13.reuse, R23, 0x2 ;  /* 0x000000170d177211 */ /* 0x040fe200078e10ff */
[C---:B------:R-:W-:Y:S01]  /*12e0*/  IMAD R24, R13.reuse, 0x4, R24 ;  /* 0x000000040d187824 */ /* 0x040fe200078e0218 */
[----:B------:R-:W-:Y:S01]  /*12f0*/  STS [R28], R11 ;  /* 0x0000000b1c007388 */ /* 0x000fe20000000800 */
[C---:B------:R-:W-:Y:S01]  /*1300*/  IMAD R25, R13.reuse, 0x4, R25 ;  /* 0x000000040d197824 */ /* 0x040fe200078e0219 */
[----:B------:R-:W-:Y:S01]  /*1310*/  ISETP.GE.U32.AND P0, PT, R22, 0x80, PT ;  /* 0x000000801600780c */ /* 0x000fe20003f06070 */
[----:B------:R-:W-:-:S04]  /*1320*/  IMAD.WIDE.U32 R6, R13, 0x10, R6 ;  /* 0x000000100d067825 */ /* 0x000fc800078e0006 */
[C---:B0-----:R-:W-:Y:S01]  /*1330*/  IMAD R9, R13.reuse, 0xc, R26 ;  /* 0x0000000c0d097824 */ /* 0x041fe200078e021a */
[----:B------:R-:W-:-:S04]  /*1340*/  LEA R26, R13, R26, 0x4 ;  /* 0x0000001a0d1a7211 */ /* 0x000fc800078e20ff */
[----:B------:R-:W2:Y:S02]  /*1350*/  LDS R10, [R9] ;  /* 0x00000000090a7984 */ /* 0x000ea40000000800 */
[----:B--2---:R-:W-:-:S05]  /*1360*/  FFMA R8, R19, R8, R10 ;  /* 0x0000000813087223 */ /* 0x004fca000000000a */
[----:B------:R3:W-:Y:S01]  /*1370*/  STS [R9], R8 ;  /* 0x0000000809007388 */ /* 0x0007e20000000800 */
[----:B------:R-:W-:Y:S05]  /*1380*/  @!P0 BRA `(.L_x_35) ;  /* 0xfffffffc00888947 */ /* 0x000fea000383ffff */
.L_x_32:
[----:B------:R-:W-:Y:S05]  /*1390*/  BSYNC.RECONVERGENT B0 ;  /* 0x0000000000007941 */ /* 0x000fea0003800200 */
.L_x_31:
[----:B------:R-:W-:-:S05]  /*13a0*/  VIADD R17, R17, 0x1 ;  /* 0x0000000111117836 */ /* 0x000fca0000000000 */
[----:B------:R-:W-:-:S13]  /*13b0*/  ISETP.NE.AND P0, PT, R17, 0xa, PT ;  /* 0x0000000a1100780c */ /* 0x000fda0003f05270 */
[----:B------:R-:W-:Y:S05]  /*13c0*/  @P0 BRA `(.L_x_36) ;  /* 0xfffffff800b00947 */ /* 0x000fea000383ffff */
[----:B------:R-:W-:Y:S01]  /*13d0*/  BAR.SYNC.DEFER_BLOCKING 0x0 ;  /* 0x0000000000007b1d */ /* 0x000fe20000010000 */
[----:B------:R-:W-:-:S05]  /*13e0*/  ISETP.GT.U32.AND P0, PT, R12, 0x7f, PT ;  /* 0x0000007f0c00780c */ /* 0x000fca0003f04070 */
[----:B------:R-:W4:Y:S01]  /*13f0*/  LDCU.64 UR8, c[0x0][0x3b8] ;  /* 0x00007700ff0877ac */ /* 0x000f220008000a00 */
[----:B------:R-:W-:Y:S07]  /*1400*/  BSSY.RECONVERGENT B0, `(.L_x_37) ;  /* 0x0000056000007945 */ /* 0x000fee0003800200 */
[----:B------:R-:W-:Y:S05]  /*1410*/  @P0 BRA `(.L_x_38) ;  /* 0x0000000400500947 */ /* 0x000fea0003800000 */
[----:B------:R-:W-:Y:S01]  /*1420*/  ISETP.NE.AND P0, PT, R21, 0x3, PT ;  /* 0x000000031500780c */ /* 0x000fe20003f05270 */
[----:B------:R-:W-:Y:S01]  /*1430*/  BSSY.RECONVERGENT B1, `(.L_x_39) ;  /* 0x000001d000017945 */ /* 0x000fe20003800200 */
[----:B------:R-:W-:Y:S01]  /*1440*/  ISETP.GE.U32.AND P1, PT, R15, 0x3, PT ;  /* 0x000000030f00780c */ /* 0x000fe20003f26070 */
[----:B------:R-:W-:-:S10]  /*1450*/  IMAD.MOV.U32 R6, RZ, RZ, R12 ;  /* 0x000000ffff067224 */ /* 0x000fd400078e000c */
[----:B------:R-:W-:Y:S05]  /*1460*/  @!P0 BRA `(.L_x_40) ;  /* 0x0000000000648947 */ /* 0x000fea0003800000 */
[----:B------:R-:W5:Y:S01]  /*1470*/  S2UR UR5, SR_CgaCtaId ;  /* 0x00000000000579c3 */ /* 0x000f620000008800 */
[----:B------:R-:W-:Y:S01]  /*1480*/  UMOV UR4, 0x400 ;  /* 0x0000040000047882 */ /* 0x000fe20000000000 */
[----:B------:R-:W-:Y:S01]  /*1490*/  IADD3 R15, PT, PT, R15, 0x1, RZ ;  /* 0x000000010f0f7810 */ /* 0x000fe20007ffe0ff */
[----:B------:R-:W-:Y:S01]  /*14a0*/  UIADD3 UR4, UPT, UPT, UR4, 0x80, URZ ;  /* 0x0000008004047890 */ /* 0x000fe2000fffe0ff */
[----:B------:R-:W-:Y:S02]  /*14b0*/  IMAD.WIDE.U32 R4, R12, 0x4, RZ ;  /* 0x000000040c047825 */ /* 0x000fe400078e00ff */
[----:B------:R-:W-:-:S05]  /*14c0*/  LOP3.LUT R15, R15, 0x3, RZ, 0xc0, !PT ;  /* 0x000000030f0f7812 */ /* 0x000fca00078ec0ff */
[----:B------:R-:W-:Y:S02]  /*14d0*/  IMAD R6, R15, R13, R12 ;  /* 0x0000000d0f067224 */ /* 0x000fe400078e020c */
[----:B------:R-:W-:Y:S01]  /*14e0*/  IMAD.MOV R15, RZ, RZ, -R15 ;  /* 0x000000ffff0f7224 */ /* 0x000fe200078e0a0f */
[----:B-----5:R-:W-:-:S06]  /*14f0*/  ULEA UR4, UR5, UR4, 0x18 ;  /* 0x0000000405047291 */ /* 0x020fcc000f8ec0ff */
[----:B-1----:R-:W-:-:S07]  /*1500*/  LEA R16, R12, UR4, 0x2 ;  /* 0x000000040c107c11 */ /* 0x002fce000f8e10ff */
.L_x_41:
[----:B---3--:R-:W-:Y:S01]  /*1510*/  IADD3 R8, P0, PT, R2, R4, RZ ;  /* 0x0000000402087210 */ /* 0x008fe20007f1e0ff */
[----:B------:R-:W1:Y:S04]  /*1520*/  LDS R18, [R16] ;  /* 0x0000000010127984 */ /* 0x000e680000000800 */
[----:B------:R-:W-:-:S05]  /*1530*/  IMAD.X R9, R3, 0x1, R5, P0 ;  /* 0x0000000103097824 */ /* 0x000fca00000e0605 */
[----:B------:R-:W3:Y:S01]  /*1540*/  LDG.E R8, desc[UR6][R8.64] ;  /* 0x0000000608087981 */ /* 0x000ee2000c1e1900 */
[----:B--2-4-:R-:W-:Y:S02]  /*1550*/  IADD3 R10, P0, PT, R4, UR8, RZ ;  /* 0x00000008040a7c10 */ /* 0x014fe4000ff1e0ff */
[----:B------:R-:W-:Y:S02]  /*1560*/  IADD3 R15, PT, PT, R15, 0x1, RZ ;  /* 0x000000010f0f7810 */ /* 0x000fe40007ffe0ff */
[----:B------:R-:W-:Y:S02]  /*1570*/  IADD3.X R11, PT, PT, R5, UR9, RZ, P0, !PT ;  /* 0x00000009050b7c10 */ /* 0x000fe400087fe4ff */
[----:B------:R-:W-:Y:S01]  /*1580*/  ISETP.NE.AND P0, PT, R15, RZ, PT ;  /* 0x000000ff0f00720c */ /* 0x000fe20003f05270 */
[----:B------:R-:W-:Y:S01]  /*1590*/  IMAD.WIDE.U32 R4, R13, 0x4, R4 ;  /* 0x000000040d047825 */ /* 0x000fe200078e0004 */
[----:B---3--:R-:W-:-:S05]  /*15a0*/  FSET.BF.GT.AND R7, R8, RZ, PT ;  /* 0x000000ff0807720a */ /* 0x008fca0003804000 */
[----:B-1----:R-:W-:-:S05]  /*15b0*/  FMUL R7, R7, R18 ;  /* 0x0000001207077220 */ /* 0x002fca0000400000 */
[----:B------:R-:W-:Y:S04]  /*15c0*/  REDG.E.ADD.F32.FTZ.RN.STRONG.GPU desc[UR6][R10.64], R7 ;  /* 0x000000070a0079a6 */ /* 0x000fe8000c12f306 */
[----:B------:R1:W-:Y:S02]  /*15d0*/  STS [R16], R7 ;  /* 0x0000000710007388 */ /* 0x0003e40000000800 */
[----:B-1----:R-:W-:Y:S01]  /*15e0*/  IMAD R16, R13, 0x4, R16 ;  /* 0x000000040d107824 */ /* 0x002fe200078e0210 */
[----:B------:R-:W-:Y:S06]  /*15f0*/  @P0 BRA `(.L_x_41) ;  /* 0xfffffffc00c40947 */ /* 0x000fec000383ffff */
.L_x_40:
[----:B----4-:R-:W-:Y:S05]  /*1600*/  BSYNC.RECONVERGENT B1 ;  /* 0x0000000000017941 */ /* 0x010fea0003800200 */
.L_x_39:
[----:B------:R-:W-:Y:S05]  /*1610*/  @!P1 BRA `(.L_x_38) ;  /* 0x0000000000d09947 */ /* 0x000fea0003800000 */
[----:B------:R-:W4:Y:S01]  /*1620*/  S2UR UR5, SR_CgaCtaId ;  /* 0x00000000000579c3 */ /* 0x000f220000008800 */
[----:B------:R-:W-:Y:S01]  /*1630*/  UMOV UR4, 0x400 ;  /* 0x0000040000047882 */ /* 0x000fe20000000000 */
[C-C-:B------:R-:W-:Y:S01]  /*1640*/  IMAD R7, R13.reuse, 0x2, R6.reuse ;  /* 0x000000020d077824 */ /* 0x140fe200078e0206 */
[----:B------:R-:W-:Y:S01]  /*1650*/  UIADD3 UR4, UPT, UPT, UR4, 0x80, URZ ;  /* 0x0000008004047890 */ /* 0x000fe2000fffe0ff */
[----:B---3--:R-:W-:Y:S01]  /*1660*/  IMAD R9, R13, 0x3, R6 ;  /* 0x000000030d097824 */ /* 0x008fe200078e0206 */
[----:B-1----:R-:W-:-:S03]  /*1670*/  IADD3 R11, PT, PT, R6, R13, RZ ;  /* 0x0000000d060b7210 */ /* 0x002fc60007ffe0ff */
[----:B------:R-:W1:Y:S01]  /*1680*/  LDC.64 R4, c[0x0][0x3b8] ;  /* 0x0000ee00ff047b82 */ /* 0x000e620000000a00 */
[----:B----4-:R-:W-:-:S06]  /*1690*/  ULEA UR4, UR5, UR4, 0x18 ;  /* 0x0000000405047291 */ /* 0x010fcc000f8ec0ff */
[----:B------:R-:W-:-:S07]  /*16a0*/  LEA R8, R6, UR4, 0x2 ;  /* 0x0000000406087c11 */ /* 0x000fce000f8e10ff */
.L_x_42:
[C---:B0-----:R-:W-:Y:S01]  /*16b0*/  IMAD.WIDE.U32 R18, R6.reuse, 0x4, R2 ;  /* 0x0000000406127825 */ /* 0x041fe200078e0002 */
[----:B------:R-:W0:Y:S05]  /*16c0*/  LDS R15, [R8] ;  /* 0x00000000080f7984 */ /* 0x000e2a0000000800 */
[----:B------:R-:W3:Y:S01]  /*16d0*/  LDG.E R18, desc[UR6][R18.64] ;  /* 0x0000000612127981 */ /* 0x000ee2000c1e1900 */
[----:B-1----:R-:W-:-:S04]  /*16e0*/  IMAD.WIDE.U32 R16, R6, 0x4, R4 ;  /* 0x0000000406107825 */ /* 0x002fc800078e0004 */
[----:B--2---:R-:W-:-:S04]  /*16f0*/  IMAD.WIDE.U32 R22, R11, 0x4, R2 ;  /* 0x000000040b167825 */ /* 0x004fc800078e0002 */
[----:B------:R-:W-:Y:S01]  /*1700*/  IMAD R24, R13, 0x4, R8 ;  /* 0x000000040d187824 */ /* 0x000fe200078e0208 */
[----:B---3--:R-:W-:-:S05]  /*1710*/  FSET.BF.GT.AND R10, R18, RZ, PT ;  /* 0x000000ff120a720a */ /* 0x008fca0003804000 */
[----:B0-----:R-:W-:-:S05]  /*1720*/  FMUL R15, R10, R15 ;  /* 0x0000000f0a0f7220 */ /* 0x001fca0000400000 */
[----:B------:R-:W-:Y:S04]  /*1730*/  REDG.E.ADD.F32.FTZ.RN.STRONG.GPU desc[UR6][R16.64], R15 ;  /* 0x0000000f100079a6 */ /* 0x000fe8000c12f306 */
[----:B------:R-:W2:Y:S01]  /*1740*/  LDG.E R22, desc[UR6][R22.64] ;  /* 0x0000000616167981 */ /* 0x000ea2000c1e1900 */
[----:B------:R-:W-:-:S03]  /*1750*/  IMAD.WIDE.U32 R18, R11, 0x4, R4 ;  /* 0x000000040b127825 */ /* 0x000fc600078e0004 */
[----:B------:R-:W-:Y:S04]  /*1760*/  STS [R8], R15 ;  /* 0x0000000f08007388 */ /* 0x000fe80000000800 */
[----:B------:R-:W0:Y:S01]  /*1770*/  LDS R21, [R24] ;  /* 0x0000000018157984 */ /* 0x000e220000000800 */
[----:B------:R-:W-:Y:S01]  /*1780*/  IMAD R26, R13, 0x8, R8 ;  /* 0x000000080d1a7824 */ /* 0x000fe200078e0208 */
[----:B--2---:R-:W-:-:S05]  /*1790*/  FSET.BF.GT.AND R10, R22, RZ, PT ;  /* 0x000000ff160a720a */ /* 0x004fca0003804000 */
[----:B0-----:R-:W-:Y:S01]  /*17a0*/  FMUL R25, R10, R21 ;  /* 0x000000150a197220 */ /* 0x001fe20000400000 */
[----:B------:R-:W-:-:S04]  /*17b0*/  IMAD.WIDE.U32 R20, R7, 0x4, R2 ;  /* 0x0000000407147825 */ /* 0x000fc800078e0002 */
        /* <DEDUP_REMOVED lines=11> */
[----:B------:R-:W-:Y:S01]  /*1870*/  IADD3 R6, PT, PT, R13, R6, R13 ;  /* 0x000000060d067210 */ /* 0x000fe20007ffe00d */
[----:B------:R-:W-:Y:S02]  /*1880*/  IMAD.WIDE.U32 R18, R9, 0x4, R4 ;  /* 0x0000000409127825 */ /* 0x000fe400078e0004 */
[----:B------:R-:W-:Y:S04]  /*1890*/  STS [R26], R15 ;  /* 0x0000000f1a007388 */ /* 0x000fe80000000800 */
[----:B------:R-:W0:Y:S01]  /*18a0*/  LDS R21, [R27] ;  /* 0x000000001b157984 */ /* 0x000e220000000800 */
[----:B------:R-:W-:-:S04]  /*18b0*/  IADD3 R6, PT, PT, R13, R6, R13 ;  /* 0x000000060d067210 */ /* 0x000fc80007ffe00d */
[----:B------:R-:W-:Y:S01]  /*18c0*/  ISETP.GE.U32.AND P0, PT, R6, 0x80, PT ;  /* 0x000000800600780c */ /* 0x000fe20003f06070 */
[C---:B------:R-:W-:Y:S01]  /*18d0*/  IMAD R9, R13.reuse, 0x4, R9 ;  /* 0x000000040d097824 */ /* 0x040fe200078e0209 */
[C---:B------:R-:W-:Y:S01]  /*18e0*/  LEA R7, R13.reuse, R7, 0x2 ;  /* 0x000000070d077211 */ /* 0x040fe200078e10ff */
[C---:B------:R-:W-:Y:S01]  /*18f0*/  IMAD R11, R13.reuse, 0x4, R11 ;  /* 0x000000040d0b7824 */ /* 0x040fe200078e020b */
[----:B------:R-:W-:Y:S02]  /*1900*/  LEA R8, R13, R8, 0x4 ;  /* 0x000000080d087211 */ /* 0x000fe400078e20ff */
[----:B--2---:R-:W-:-:S05]  /*1910*/  FSET.BF.GT.AND R10, R22, RZ, PT ;  /* 0x000000ff160a720a */ /* 0x004fca0003804000 */
[----:B0-----:R-:W-:-:S05]  /*1920*/  FMUL R10, R10, R21 ;  /* 0x000000150a0a7220 */ /* 0x001fca0000400000 */
[----:B------:R0:W-:Y:S04]  /*1930*/  STS [R27], R10 ;  /* 0x0000000a1b007388 */ /* 0x0001e80000000800 */
[----:B------:R0:W-:Y:S01]  /*1940*/  REDG.E.ADD.F32.FTZ.RN.STRONG.GPU desc[UR6][R18.64], R10 ;  /* 0x0000000a120079a6 */ /* 0x0001e2000c12f306 */
[----:B------:R-:W-:Y:S05]  /*1950*/  @!P0 BRA `(.L_x_42) ;  /* 0xfffffffc00548947 */ /* 0x000fea000383ffff */
.L_x_38:
[----:B----4-:R-:W-:Y:S05]  /*1960*/  BSYNC.RECONVERGENT B0 ;  /* 0x0000000000007941 */ /* 0x010fea0003800200 */
.L_x_37:
[----:B------:R-:W4:Y:S01]  /*1970*/  I2F.U32.RP R4, R13 ;  /* 0x0000000d00047306 */ /* 0x000f220000209000 */
[----:B------:R-:W-:Y:S01]  /*1980*/  IADD3 R14, PT, PT, -R14, 0x187ff, RZ ;  /* 0x000187ff0e0e7810 */ /* 0x000fe20007ffe1ff */
[----:B------:R-:W-:Y:S01]  /*1990*/  BAR.SYNC.DEFER_BLOCKING 0x0 ;  /* 0x0000000000007b1d */ /* 0x000fe20000010000 */
[----:B------:R-:W-:-:S05]  /*19a0*/  ISETP.NE.U32.AND P2, PT, R13, RZ, PT ;  /* 0x000000ff0d00720c */ /* 0x000fca0003f45070 */
[----:B------:R-:W-:Y:S01]  /*19b0*/  BSSY.RECONVERGENT B0, `(.L_x_43) ;  /* 0x000002b000007945 */ /* 0x000fe20003800200 */
[----:B----4-:R-:W4:Y:S02]  /*19c0*/  MUFU.RCP R4, R4 ;  /* 0x0000000400047308 */ /* 0x010f240000001000 */
[----:B----4-:R-:W-:-:S06]  /*19d0*/  VIADD R5, R4, 0xffffffe ;  /* 0x0ffffffe04057836 */ /* 0x010fcc0000000000 */
[----:B------:R-:W4:Y:S02]  /*19e0*/  F2I.FTZ.U32.TRUNC.NTZ R3, R5 ;  /* 0x0000000500037305 */ /* 0x000f24000021f000 */
[----:B----4-:R-:W-:-:S04]  /*19f0*/  IMAD.MOV R2, RZ, RZ, -R3 ;  /* 0x000000ffff027224 */ /* 0x010fc800078e0a03 */
[----:B------:R-:W-:Y:S01]  /*1a00*/  IMAD R7, R2, R13, RZ ;  /* 0x0000000d02077224 */ /* 0x000fe200078e02ff */
[----:B------:R-:W-:-:S05]  /*1a10*/  MOV R2, RZ ;  /* 0x000000ff00027202 */ /* 0x000fca0000000f00 */
[----:B------:R-:W-:-:S06]  /*1a20*/  IMAD.HI.U32 R7, R3, R7, R2 ;  /* 0x0000000703077227 */ /* 0x000fcc00078e0002 */
[----:B------:R-:W-:-:S04]  /*1a30*/  IMAD.HI.U32 R2, R7, R14, RZ ;  /* 0x0000000e07027227 */ /* 0x000fc800078e00ff */
[----:B------:R-:W-:-:S04]  /*1a40*/  IMAD.MOV R3, RZ, RZ, -R2 ;  /* 0x000000ffff037224 */ /* 0x000fc800078e0a02 */
[----:B------:R-:W-:-:S05]  /*1a50*/  IMAD R14, R13, R3, R14 ;  /* 0x000000030d0e7224 */ /* 0x000fca00078e020e */
[----:B------:R-:W-:-:S13]  /*1a60*/  ISETP.GE.U32.AND P0, PT, R14, R13, PT ;  /* 0x0000000d0e00720c */ /* 0x000fda0003f06070 */
[----:B------:R-:W-:Y:S01]  /*1a70*/  @P0 IMAD.IADD R14, R14, 0x1, -R13 ;  /* 0x000000010e0e0824 */ /* 0x000fe200078e0a0d */
[----:B------:R-:W-:-:S04]  /*1a80*/  @P0 IADD3 R2, PT, PT, R2, 0x1, RZ ;  /* 0x0000000102020810 */ /* 0x000fc80007ffe0ff */
[----:B------:R-:W-:-:S13]  /*1a90*/  ISETP.GE.U32.AND P1, PT, R14, R13, PT ;  /* 0x0000000d0e00720c */ /* 0x000fda0003f26070 */
[----:B------:R-:W-:Y:S01]  /*1aa0*/  @P1 VIADD R2, R2, 0x1 ;  /* 0x0000000102021836 */ /* 0x000fe20000000000 */
[----:B------:R-:W-:-:S04]  /*1ab0*/  @!P2 LOP3.LUT R2, RZ, R13, RZ, 0x33, !PT ;  /* 0x0000000dff02a212 */ /* 0x000fc800078e33ff */
[----:B------:R-:W-:-:S04]  /*1ac0*/  LOP3.LUT R17, R2, 0x3, RZ, 0xc0, !PT ;  /* 0x0000000302117812 */ /* 0x000fc800078ec0ff */
[----:B------:R-:W-:-:S13]  /*1ad0*/  ISETP.NE.AND P0, PT, R17, 0x2, PT ;  /* 0x000000021100780c */ /* 0x000fda0003f05270 */
[----:B------:R-:W-:Y:S05]  /*1ae0*/  @!P0 BRA `(.L_x_44) ;  /* 0x00000000005c8947 */ /* 0x000fea0003800000 */
[----:B------:R-:W1:Y:S01]  /*1af0*/  S2R R7, SR_CgaCtaId ;  /* 0x0000000000077919 */ /* 0x000e620000008800 */
[----:B------:R-:W4:Y:S01]  /*1b00*/  LDC.64 R2, c[0x0][0x3b0] ;  /* 0x0000ec00ff027b82 */ /* 0x000f220000000a00 */
[----:B------:R-:W-:Y:S01]  /*1b10*/  MOV R6, 0x400 ;  /* 0x0000040000067802 */ /* 0x000fe20000000f00 */
[----:B0-2---:R-:W-:-:S03]  /*1b20*/  IMAD.MOV.U32 R10, RZ, RZ, RZ ;  /* 0x000000ffff0a7224 */ /* 0x005fc600078e00ff */
[----:B------:R-:W-:-:S03]  /*1b30*/  IADD3 R6, PT, PT, R6, 0x80, RZ ;  /* 0x0000008006067810 */ /* 0x000fc60007ffe0ff */
[----:B------:R-:W0:Y:S01]  /*1b40*/  LDC.64 R4, c[0x0][0x398] ;  /* 0x0000e600ff047b82 */ /* 0x000e220000000a00 */
[----:B-1----:R-:W-:-:S07]  /*1b50*/  LEA R16, R7, R6, 0x18 ;  /* 0x0000000607107211 */ /* 0x002fce00078ec0ff */
.L_x_45:
[----:B0-----:R-:W-:-:S05]  /*1b60*/  IMAD.HI.U32 R6, R12, 0x5397829d, RZ ;  /* 0x5397829d0c067827 */ /* 0x001fca00078e00ff */
[----:B------:R-:W-:-:S05]  /*1b70*/  SHF.R.U32.HI R7, RZ, 0x8, R6 ;  /* 0x00000008ff077819 */ /* 0x000fca0000011606 */
[----:B---3--:R-:W-:-:S04]  /*1b80*/  IMAD R9, R7, -0x310, R12 ;  /* 0xfffffcf007097824 */ /* 0x008fc800078e020c */
[----:B------:R-:W-:-:S04]  /*1b90*/  IMAD R9, R0, 0x310, R9 ;  /* 0x0000031000097824 */ /* 0x000fc800078e0209 */
[----:B0-----:R-:W-:-:S06]  /*1ba0*/  IMAD.WIDE.U32 R8, R9, 0x4, R4 ;  /* 0x0000000409087825 */ /* 0x001fcc00078e0004 */
[----:B------:R-:W2:Y:S01]  /*1bb0*/  LDG.E R8, desc[UR6][R8.64] ;  /* 0x0000000608087981 */ /* 0x000ea2000c1e1900 */
[----:B------:R-:W-:Y:S01]  /*1bc0*/  LEA R11, R7, R16, 0x2 ;  /* 0x00000010070b7211 */ /* 0x000fe200078e10ff */
[----:B------:R-:W-:Y:S02]  /*1bd0*/  VIADD R10, R10, 0x1 ;  /* 0x000000010a0a7836 */ /* 0x000fe40000000000 */
[----:B----4-:R-:W-:-:S03]  /*1be0*/  IMAD.WIDE.U32 R6, R12, 0x4, R2 ;  /* 0x000000040c067825 */ /* 0x010fc600078e0002 */
[----:B------:R-:W2:Y:S01]  /*1bf0*/  LDS R11, [R11] ;  /* 0x000000000b0b7984 */ /* 0x000ea20000000800 */
[----:B------:R-:W-:-:S04]  /*1c00*/  LOP3.LUT R14, R17, R10, RZ, 0x3c, !PT ;  /* 0x0000000a110e7212 */ /* 0x000fc800078e3cff */
[----:B------:R-:W-:Y:S02]  /*1c10*/  ISETP.NE.AND P0, PT, R14, 0x2, PT ;  /* 0x000000020e00780c */ /* 0x000fe40003f05270 */
[----:B------:R-:W-:Y:S01]  /*1c20*/  IADD3 R12, PT, PT, R13, R12, RZ ;  /* 0x0000000c0d0c7210 */ /* 0x000fe20007ffe0ff */
[----:B--2---:R-:W-:-:S05]  /*1c30*/  FMUL R15, R11, R8 ;  /* 0x000000080b0f7220 */ /* 0x004fca0000400000 */
[----:B------:R0:W-:Y:S05]  /*1c40*/  REDG.E.ADD.F32.FTZ.RN.STRONG.GPU desc[UR6][R6.64], R15 ;  /* 0x0000000f060079a6 */ /* 0x0001ea000c12f306 */
[----:B------:R-:W-:Y:S05]  /*1c50*/  @P0 BRA `(.L_x_45) ;  /* 0xfffffffc00c00947 */ /* 0x000fea000383ffff */
.L_x_44:
[----:B------:R-:W-:Y:S05]  /*1c60*/  BSYNC.RECONVERGENT B0 ;  /* 0x0000000000007941 */ /* 0x000fea0003800200 */
.L_x_43:
[----:B------:R-:W4:Y:S01]  /*1c70*/  S2UR UR5, SR_CgaCtaId ;  /* 0x00000000000579c3 */ /* 0x000f220000008800 */
[----:B------:R-:W-:Y:S02]  /*1c80*/  UMOV UR4, 0x400 ;  /* 0x0000040000047882 */ /* 0x000fe40000000000 */
[----:B------:R-:W-:-:S05]  /*1c90*/  UIADD3 UR4, UPT, UPT, UR4, 0x80, URZ ;  /* 0x0000008004047890 */ /* 0x000fca000fffe0ff */
[----:B------:R-:W0:Y:S08]  /*1ca0*/  LDC.64 R4, c[0x0][0x3b0] ;  /* 0x0000ec00ff047b82 */ /* 0x000e300000000a00 */
[----:B------:R-:W0:Y:S01]  /*1cb0*/  LDC.64 R2, c[0x0][0x398] ;  /* 0x0000e600ff027b82 */ /* 0x000e220000000a00 */
[----:B----4-:R-:W-:-:S12]  /*1cc0*/  ULEA UR4, UR5, UR4, 0x18 ;  /* 0x0000000405047291 */ /* 0x010fd8000f8ec0ff */
.L_x_46:
[----:B0---4-:R-:W-:-:S05]  /*1cd0*/  IMAD.HI.U32 R6, R12, 0x5397829d, RZ ;  /* 0x5397829d0c067827 */ /* 0x011fca00078e00ff */
[----:B---3--:R-:W-:-:S05]  /*1ce0*/  SHF.R.U32.HI R9, RZ, 0x8, R6 ;  /* 0x00000008ff097819 */ /* 0x008fca0000011606 */
[----:B------:R-:W-:-:S04]  /*1cf0*/  IMAD R7, R9, -0x310, R12 ;  /* 0xfffffcf009077824 */ /* 0x000fc800078e020c */
[----:B------:R-:W-:-:S04]  /*1d00*/  IMAD R7, R0, 0x310, R7 ;  /* 0x0000031000077824 */ /* 0x000fc800078e0207 */
[----:B------:R-:W-:-:S06]  /*1d10*/  IMAD.WIDE.U32 R6, R7, 0x4, R2 ;  /* 0x0000000407067825 */ /* 0x000fcc00078e0002 */
[----:B------:R-:W3:Y:S01]  /*1d20*/  LDG.E R7, desc[UR6][R6.64] ;  /* 0x0000000606077981 */ /* 0x000ee2000c1e1900 */
[----:B-1----:R-:W-:Y:S01]  /*1d30*/  LEA R16, R9, UR4, 0x2 ;  /* 0x0000000409107c11 */ /* 0x002fe2000f8e10ff */
[----:B------:R-:W-:Y:S02]  /*1d40*/  IMAD.IADD R17, R13, 0x1, R12 ;  /* 0x000000010d117824 */ /* 0x000fe400078e020c */
[----:B--2---:R-:W-:Y:S02]  /*1d50*/  IMAD.WIDE.U32 R10, R12, 0x4, R4 ;  /* 0x000000040c0a7825 */ /* 0x004fe400078e0004 */
[----:B------:R-:W3:Y:S02]  /*1d60*/  LDS R8, [R16] ;  /* 0x0000000010087984 */ /* 0x000ee40000000800 */
[----:B------:R-:W-:-:S05]  /*1d70*/  IMAD.HI.U32 R9, R17, 0x5397829d, RZ ;  /* 0x5397829d11097827 */ /* 0x000fca00078e00ff */
[----:B------:R-:W-:-:S05]  /*1d80*/  SHF.R.U32.HI R14, RZ, 0x8, R9 ;  /* 0x00000008ff0e7819 */ /* 0x000fca0000011609 */
[----:B------:R-:W-:-:S04]  /*1d90*/  IMAD R9, R14, -0x310, R17 ;  /* 0xfffffcf00e097824 */ /* 0x000fc800078e0211 */
[----:B------:R-:W-:Y:S01]  /*1da0*/  IMAD R9, R0, 0x310, R9 ;  /* 0x0000031000097824 */ /* 0x000fe200078e0209 */
[----:B------:R-:W-:-:S06]  /*1db0*/  LEA R14, R14, UR4, 0x2 ;  /* 0x000000040e0e7c11 */ /* 0x000fcc000f8e10ff */
[----:B------:R-:W0:Y:S01]  /*1dc0*/  LDS R14, [R14] ;  /* 0x000000000e0e7984 */ /* 0x000e220000000800 */
[----:B---3--:R-:W-:Y:S01]  /*1dd0*/  FMUL R15, R8, R7 ;  /* 0x00000007080f7220 */ /* 0x008fe20000400000 */
[----:B------:R-:W-:-:S04]  /*1de0*/  IMAD.WIDE.U32 R8, R9, 0x4, R2 ;  /* 0x0000000409087825 */ /* 0x000fc800078e0002 */
[----:B------:R1:W-:Y:S04]  /*1df0*/  REDG.E.ADD.F32.FTZ.RN.STRONG.GPU desc[UR6][R10.64], R15 ;  /* 0x0000000f0a0079a6 */ /* 0x0003e8000c12f306 */
[----:B------:R-:W0:Y:S01]  /*1e00*/  LDG.E R9, desc[UR6][R8.64] ;  /* 0x0000000608097981 */ /* 0x000e22000c1e1900 */
[----:B------:R-:W-:-:S05]  /*1e10*/  IADD3 R12, PT, PT, R17, R13, RZ ;  /* 0x0000000d110c7210 */ /* 0x000fca0007ffe0ff */
[----:B------:R-:W-:-:S05]  /*1e20*/  IMAD.HI.U32 R6, R12, 0x5397829d, RZ ;  /* 0x5397829d0c067827 */ /* 0x000fca00078e00ff */
[----:B------:R-:W-:-:S05]  /*1e30*/  SHF.R.U32.HI R19, RZ, 0x8, R6 ;  /* 0x00000008ff137819 */ /* 0x000fca0000011606 */
[----:B------:R-:W-:-:S04]  /*1e40*/  IMAD R7, R19, -0x310, R12 ;  /* 0xfffffcf013077824 */ /* 0x000fc800078e020c */
[----:B------:R-:W-:Y:S02]  /*1e50*/  IMAD R21, R0, 0x310, R7 ;  /* 0x0000031000157824 */ /* 0x000fe400078e0207 */
[----:B------:R-:W-:-:S04]  /*1e60*/  IMAD.WIDE.U32 R6, R17, 0x4, R4 ;  /* 0x0000000411067825 */ /* 0x000fc800078e0004 */
[----:B-1----:R-:W-:Y:S01]  /*1e70*/  IMAD.WIDE.U32 R10, R21, 0x4, R2 ;  /* 0x00000004150a7825 */ /* 0x002fe200078e0002 */
[----:B------:R-:W-:-:S06]  /*1e80*/  LEA R19, R19, UR4, 0x2 ;  /* 0x0000000413137c11 */ /* 0x000fcc000f8e10ff */
[----:B------:R-:W1:Y:S01]  /*1e90*/  LDS R19, [R19] ;  /* 0x0000000013137984 */ /* 0x000e620000000800 */
[----:B0-----:R-:W-:-:S05]  /*1ea0*/  FMUL R17, R14, R9 ;  /* 0x000000090e117220 */ /* 0x001fca0000400000 */
[----:B------:R0:W-:Y:S04]  /*1eb0*/  REDG.E.ADD.F32.FTZ.RN.STRONG.GPU desc[UR6][R6.64], R17 ;  /* 0x00000011060079a6 */ /* 0x0001e8000c12f306 */
[----:B------:R-:W1:Y:S01]  /*1ec0*/  LDG.E R10, desc[UR6][R10.64] ;  /* 0x000000060a0a7981 */ /* 0x000e62000c1e1900 */
[----:B------:R-:W-:-:S04]  /*1ed0*/  IMAD.IADD R16, R12, 0x1, R13 ;  /* 0x000000010c107824 */ /* 0x000fc800078e020d */
[----:B------:R-:W-:-:S05]  /*1ee0*/  IMAD.HI.U32 R8, R16, 0x5397829d, RZ ;  /* 0x5397829d10087827 */ /* 0x000fca00078e00ff */
[----:B------:R-:W-:-:S05]  /*1ef0*/  SHF.R.U32.HI R23, RZ, 0x8, R8 ;  /* 0x00000008ff177819 */ /* 0x000fca0000011608 */
[----:B------:R-:W-:-:S04]  /*1f00*/  IMAD R9, R23, -0x310, R16 ;  /* 0xfffffcf017097824 */ /* 0x000fc800078e0210 */
[----:B------:R-:W-:Y:S02]  /*1f10*/  IMAD R15, R0, 0x310, R9 ;  /* 0x00000310000f7824 */ /* 0x000fe400078e0209 */
[----:B------:R-:W-:-:S04]  /*1f20*/  IMAD.WIDE.U32 R8, R12, 0x4, R4 ;  /* 0x000000040c087825 */ /* 0x000fc800078e0004 */
[----:B------:R-:W-:Y:S01]  /*1f30*/  IMAD.WIDE.U32 R14, R15, 0x4, R2 ;  /* 0x000000040f0e7825 */ /* 0x000fe200078e0002 */
[----:B------:R-:W-:-:S06]  /*1f40*/  LEA R23, R23, UR4, 0x2 ;  /* 0x0000000417177c11 */ /* 0x000fcc000f8e10ff */
[----:B------:R-:W2:Y:S01]  /*1f50*/  LDS R23, [R23] ;  /* 0x0000000017177984 */ /* 0x000ea20000000800 */
[----:B-1----:R-:W-:-:S05]  /*1f60*/  FMUL R21, R19, R10 ;  /* 0x0000000a13157220 */ /* 0x002fca0000400000 */
[----:B------:R4:W-:Y:S04]  /*1f70*/  REDG.E.ADD.F32.FTZ.RN.STRONG.GPU desc[UR6][R8.64], R21 ;  /* 0x00000015080079a6 */ /* 0x0009e8000c12f306 */
[----:B------:R-:W2:Y:S01]  /*1f80*/  LDG.E R14, desc[UR6][R14.64] ;  /* 0x000000060e0e7981 */ /* 0x000ea2000c1e1900 */
[C---:B------:R-:W-:Y:S01]  /*1f90*/  IADD3 R12, PT, PT, R16.reuse, R13, RZ ;  /* 0x0000000d100c7210 */ /* 0x040fe20007ffe0ff */
[----:B0-----:R-:W-:-:S03]  /*1fa0*/  IMAD.WIDE.U32 R6, R16, 0x4, R4 ;  /* 0x0000000410067825 */ /* 0x001fc600078e0004 */
[----:B------:R-:W-:Y:S01]  /*1fb0*/  ISETP.GE.U32.AND P0, PT, R12, 0x18800, PT ;  /* 0x000188000c00780c */ /* 0x000fe20003f06070 */
[----:B--2---:R-:W-:-:S05]  /*1fc0*/  FMUL R11, R23, R14 ;  /* 0x0000000e170b7220 */ /* 0x004fca0000400000 */
[----:B------:R4:W-:Y:S07]  /*1fd0*/  REDG.E.ADD.F32.FTZ.RN.STRONG.GPU desc[UR6][R6.64], R11 ;  /* 0x0000000b060079a6 */ /* 0x0009ee000c12f306 */
[----:B------:R-:W-:Y:S05]  /*1fe0*/  @!P0 BRA `(.L_x_46) ;  /* 0xfffffffc00388947 */ /* 0x000fea000383ffff */
[----:B------:R-:W-:Y:S05]  /*1ff0*/  EXIT ;  /* 0x000000000000794d */ /* 0x000fea0003800000 */
.L_x_47:
        /* <DEDUP_REMOVED lines=16> */
.L_x_113:


//--------------------- .text._Z26calculateBatchLossAccuracyPfS_S_Pii --------------------------
	.section	.text._Z26calculateBatchLossAccuracyPfS_S_Pii,"ax",@progbits
	.align	128
        .global         _Z26calculateBatchLossAccuracyPfS_S_Pii
        .type           _Z26calculateBatchLossAccuracyPfS_S_Pii,@function
        .size           _Z26calculateBatchLossAccuracyPfS_S_Pii,(.L_x_114 - _Z26calculateBatchLossAccuracyPfS_S_Pii)
        .other          _Z26calculateBatchLossAccuracyPfS_S_Pii,@"STO_CUDA_ENTRY STV_DEFAULT"
_Z26calculateBatchLossAccuracyPfS_S_Pii:
.text._Z26calculateBatchLossAccuracyPfS_S_Pii:
[----:B------:R-:W-:Y:S01]  /*0000*/  LDC R1, c[0x0][0x37c] ;  /* 0x0000df00ff017b82 */ /* 0x000fe20000000800 */
[----:B------:R-:W0:Y:S07]  /*0010*/  S2R R3, SR_TID.X ;  /* 0x0000000000037919 */ /* 0x000e2e0000002100 */
[----:B------:R-:W1:Y:S01]  /*0020*/  S2UR UR6, SR_CgaCtaId ;  /* 0x00000000000679c3 */ /* 0x000e620000008800 */
[----:B------:R-:W-:Y:S01]  /*0030*/  UMOV UR4, 0x400 ;  /* 0x0000040000047882 */ /* 0x000fe20000000000 */
[----:B------:R-:W2:Y:S01]  /*0040*/  LDCU UR8, c[0x0][0x3a0] ;  /* 0x00007400ff0877ac */ /* 0x000ea20008000800 */
[----:B------:R-:W2:Y:S01]  /*0050*/  S2R R7, SR_CTAID.X ;  /* 0x0000000000077919 */ /* 0x000ea20000002500 */
[----:B------:R-:W-:Y:S01]  /*0060*/  BSSY.RECONVERGENT B0, `(.L_x_48) ;  /* 0x0000173000007945 */ /* 0x000fe20003800200 */
[----:B------:R-:W-:-:S02]  /*0070*/  UIADD3 UR5, UPT, UPT, UR4, 0x400, URZ ;  /* 0x0000040004057890 */ /* 0x000fc4000fffe0ff */
[----:B-1----:R-:W-:Y:S02]  /*0080*/  ULEA UR4, UR6, UR4, 0x18 ;  /* 0x0000000406047291 */ /* 0x002fe4000f8ec0ff */
[----:B------:R-:W-:Y:S01]  /*0090*/  ULEA UR5, UR6, UR5, 0x18 ;  /* 0x0000000506057291 */ /* 0x000fe2000f8ec0ff */
[----:B------:R-:W1:Y:S03]  /*00a0*/  LDCU.64 UR6, c[0x0][0x358] ;  /* 0x00006b00ff0677ac */ /* 0x000e660008000a00 */
[C---:B0-----:R-:W-:Y:S02]  /*00b0*/  LEA R0, R3.reuse, UR4, 0x2 ;  /* 0x0000000403007c11 */ /* 0x041fe4000f8e10ff */
[----:B------:R-:W-:Y:S02]  /*00c0*/  LEA R2, R3, UR5, 0x2 ;  /* 0x0000000503027c11 */ /* 0x000fe4000f8e10ff */
[----:B--2---:R-:W-:Y:S01]  /*00d0*/  ISETP.GE.AND P0, PT, R7, UR8, PT ;  /* 0x0000000807007c0c */ /* 0x004fe2000bf06270 */
[----:B------:R0:W-:Y:S03]  /*00e0*/  STS [R0], RZ ;  /* 0x000000ff00007388 */ /* 0x0001e60000000800 */
[----:B------:R-:W-:Y:S01]  /*00f0*/  ISETP.NE.OR P0, PT, R3, RZ, P0 ;  /* 0x000000ff0300720c */ /* 0x000fe20000705670 */
[----:B------:R0:W-:-:S12]  /*0100*/  STS [R2], RZ ;  /* 0x000000ff02007388 */ /* 0x0001d80000000800 */
[----:B01----:R-:W-:Y:S05]  /*0110*/  @P0 BRA `(.L_x_49) ;  /* 0x00000014009c0947 */ /* 0x003fea0003800000 */
[----:B------:R-:W0:Y:S01]  /*0120*/  LDC.64 R16, c[0x0][0x380] ;  /* 0x0000e000ff107b82 */ /* 0x000e220000000a00 */
[----:B------:R-:W-:-:S07]  /*0130*/  IMAD R7, R7, 0xa, RZ ;  /* 0x0000000a07077824 */ /* 0x000fce00078e02ff */
[----:B------:R-:W1:Y:S01]  /*0140*/  LDC.64 R14, c[0x0][0x388] ;  /* 0x0000e200ff0e7b82 */ /* 0x000e620000000a00 */
[----:B0-----:R-:W-:-:S05]  /*0150*/  IMAD.WIDE.U32 R16, R7, 0x4, R16 ;  /* 0x0000000407107825 */ /* 0x001fca00078e0010 */
[----:B------:R-:W2:Y:S04]  /*0160*/  LDG.E R3, desc[UR6][R16.64+0x4] ;  /* 0x0000040610037981 */ /* 0x000ea8000c1e1900 */
[----:B------:R-:W2:Y:S04]  /*0170*/  LDG.E R4, desc[UR6][R16.64] ;  /* 0x0000000610047981 */ /* 0x000ea8000c1e1900 */
[----:B------:R-:W3:Y:S01]  /*0180*/  LDG.E R5, desc[UR6][R16.64+0x8] ;  /* 0x0000080610057981 */ /* 0x000ee2000c1e1900 */
[----:B-1----:R-:W-:-:S03]  /*0190*/  IMAD.WIDE.U32 R14, R7, 0x4, R14 ;  /* 0x00000004070e7825 */ /* 0x002fc600078e000e */
[----:B------:R-:W4:Y:S04]  /*01a0*/  LDG.E R6, desc[UR6][R16.64+0xc] ;  /* 0x00000c0610067981 */ /* 0x000f28000c1e1900 */
[----:B------:R-:W5:Y:S04]  /*01b0*/  LDG.E R28, desc[UR6][R14.64+0x4] ;  /* 0x000004060e1c7981 */ /* 0x000f68000c1e1900 */
[----:B------:R-:W5:Y:S04]  /*01c0*/  LDG.E R23, desc[UR6][R14.64] ;  /* 0x000000060e177981 */ /* 0x000f68000c1e1900 */
[----:B------:R-:W4:Y:S04]  /*01d0*/  LDG.E R7, desc[UR6][R16.64+0x10] ;  /* 0x0000100610077981 */ /* 0x000f28000c1e1900 */
[----:B------:R-:W4:Y:S04]  /*01e0*/  LDG.E R27, desc[UR6][R14.64+0x8] ;  /* 0x000008060e1b7981 */ /* 0x000f28000c1e1900 */
[----:B------:R-:W4:Y:S01]  /*01f0*/  LDG.E R26, desc[UR6][R14.64+0xc] ;  /* 0x00000c060e1a7981 */ /* 0x000f22000c1e1900 */
[----:B--2---:R-:W-:-:S04]  /*0200*/  FSETP.GT.AND P0, PT, R3, R4, PT ;  /* 0x000000040300720b */ /* 0x004fc80003f04000 */
[----:B------:R-:W-:-:S05]  /*0210*/  SEL R11, RZ, 0x1, !P0 ;  /* 0x00000001ff0b7807 */ /* 0x000fca0004000000 */
[----:B------:R-:W-:-:S06]  /*0220*/  IMAD.WIDE.U32 R8, R11, 0x4, R16 ;  /* 0x000000040b087825 */ /* 0x000fcc00078e0010 */
[----:B------:R-:W3:Y:S02]  /*0230*/  LDG.E R8, desc[UR6][R8.64] ;  /* 0x0000000608087981 */ /* 0x000ee4000c1e1900 */
[----:B---3--:R-:W-:Y:S02]  /*0240*/  FSETP.GT.AND P0, PT, R5, R8, PT ;  /* 0x000000080500720b */ /* 0x008fe40003f04000 */
[----:B-----5:R-:W-:Y:S01]  /*0250*/  FSETP.GT.AND P1, PT, R28, R23, PT ;  /* 0x000000171c00720b */ /* 0x020fe20003f24000 */
[----:B------:R-:W2:Y:S01]  /*0260*/  LDG.E R8, desc[UR6][R16.64+0x14] ;  /* 0x0000140610087981 */ /* 0x000ea2000c1e1900 */
[----:B------:R-:W-:-:S05]  /*0270*/  SEL R11, R11, 0x2, !P0 ;  /* 0x000000020b0b7807 */ /* 0x000fca0004000000 */
[----:B------:R-:W-:-:S06]  /*0280*/  IMAD.WIDE.U32 R12, R11, 0x4, R16 ;  /* 0x000000040b0c7825 */ /* 0x000fcc00078e0010 */
[----:B------:R-:W4:Y:S01]  /*0290*/  LDG.E R13, desc[UR6][R12.64] ;  /* 0x000000060c0d7981 */ /* 0x000f22000c1e1900 */
[----:B------:R-:W-:Y:S02]  /*02a0*/  SEL R19, RZ, 0x1, !P1 ;  /* 0x00000001ff137807 */ /* 0x000fe40004800000 */
[----:B----4-:R-:W-:-:S04]  /*02b0*/  FSETP.GT.AND P0, PT, R6, R13, PT ;  /* 0x0000000d0600720b */ /* 0x010fc80003f04000 */
[----:B------:R-:W-:Y:S01]  /*02c0*/  SEL R9, R11, 0x3, !P0 ;  /* 0x000000030b097807 */ /* 0x000fe20004000000 */
[----:B------:R-:W-:-:S04]  /*02d0*/  IMAD.WIDE.U32 R10, R19, 0x4, R14 ;  /* 0x00000004130a7825 */ /* 0x000fc800078e000e */
[----:B------:R-:W-:Y:S02]  /*02e0*/  IMAD.WIDE.U32 R20, R9, 0x4, R16 ;  /* 0x0000000409147825 */ /* 0x000fe400078e0010 */
[----:B------:R-:W3:Y:S04]  /*02f0*/  LDG.E R10, desc[UR6][R10.64] ;  /* 0x000000060a0a7981 */ /* 0x000ee8000c1e1900 */
[----:B------:R-:W4:Y:S01]  /*0300*/  LDG.E R20, desc[UR6][R20.64] ;  /* 0x0000000614147981 */ /* 0x000f22000c1e1900 */
[----:B---3--:R-:W-:Y:S02]  /*0310*/  FSETP.GT.AND P1, PT, R27, R10, PT ;  /* 0x0000000a1b00720b */ /* 0x008fe40003f24000 */
[----:B----4-:R-:W-:-:S04]  /*0320*/  FSETP.GT.AND P0, PT, R7, R20, PT ;  /* 0x000000140700720b */ /* 0x010fc80003f04000 */
[----:B------:R-:W-:Y:S02]  /*0330*/  SEL R9, R9, 0x4, !P0 ;  /* 0x0000000409097807 */ /* 0x000fe40004000000 */
[----:B------:R-:W-:-:S03]  /*0340*/  SEL R25, R19, 0x2, !P1 ;  /* 0x0000000213197807 */ /* 0x000fc60004800000 */
[----:B------:R-:W-:-:S04]  /*0350*/  IMAD.WIDE.U32 R18, R9, 0x4, R16 ;  /* 0x0000000409127825 */ /* 0x000fc800078e0010 */
[----:B------:R-:W-:Y:S02]  /*0360*/  IMAD.WIDE.U32 R12, R25, 0x4, R14 ;  /* 0x00000004190c7825 */ /* 0x000fe400078e000e */
[----:B------:R-:W2:Y:S04]  /*0370*/  LDG.E R19, desc[UR6][R18.64] ;  /* 0x0000000612137981 */ /* 0x000ea8000c1e1900 */
[----:B------:R-:W3:Y:S01]  /*0380*/  LDG.E R13, desc[UR6][R12.64] ;  /* 0x000000060c0d7981 */ /* 0x000ee2000c1e1900 */
[----:B--2---:R-:W-:-:S04]  /*0390*/  FSETP.GT.AND P0, PT, R8, R19, PT ;  /* 0x000000130800720b */ /* 0x004fc80003f04000 */
[----:B------:R-:W-:Y:S02]  /*03a0*/  SEL R29, R9, 0x5, !P0 ;  /* 0x00000005091d7807 */ /* 0x000fe40004000000 */
[----:B---3--:R-:W-:Y:S01]  /*03b0*/  FSETP.GT.AND P1, PT, R26, R13, PT ;  /* 0x0000000d1a00720b */ /* 0x008fe20003f24000 */
[----:B------:R-:W2:Y:S02]  /*03c0*/  LDG.E R9, desc[UR6][R16.64+0x18] ;  /* 0x0000180610097981 */ /* 0x000ea4000c1e1900 */
[----:B------:R-:W-:Y:S01]  /*03d0*/  IMAD.WIDE.U32 R10, R29, 0x4, R16 ;  /* 0x000000041d0a7825 */ /* 0x000fe200078e0010 */
[----:B------:R-:W-:Y:S02]  /*03e0*/  SEL R24, R25, 0x3, !P1 ;  /* 0x0000000319187807 */ /* 0x000fe40004800000 */
[----:B------:R-:W3:Y:S03]  /*03f0*/  LDG.E R25, desc[UR6][R14.64+0x10] ;  /* 0x000010060e197981 */ /* 0x000ee6000c1e1900 */
[----:B------:R-:W-:Y:S01]  /*0400*/  IMAD.WIDE.U32 R20, R24, 0x4, R14 ;  /* 0x0000000418147825 */ /* 0x000fe200078e000e */
[----:B------:R-:W2:Y:S05]  /*0410*/  LDG.E R10, desc[UR6][R10.64] ;  /* 0x000000060a0a7981 */ /* 0x000eaa000c1e1900 */
[----:B------:R-:W3:Y:S04]  /*0420*/  LDG.E R20, desc[UR6][R20.64] ;  /* 0x0000000614147981 */ /* 0x000ee8000c1e1900 */
[----:B------:R-:W4:Y:S01]  /*0430*/  LDG.E R11, desc[UR6][R16.64+0x20] ;  /* 0x00002006100b7981 */ /* 0x000f22000c1e1900 */
[----:B--2---:R-:W-:-:S03]  /*0440*/  FSETP.GT.AND P0, PT, R9, R10, PT ;  /* 0x0000000a0900720b */ /* 0x004fc60003f04000 */
[----:B------:R-:W2:Y:S01]  /*0450*/  LDG.E R10, desc[UR6][R16.64+0x1c] ;  /* 0x00001c06100a7981 */ /* 0x000ea2000c1e1900 */
[----:B------:R-:W-:Y:S02]  /*0460*/  SEL R22, R29, 0x6, !P0 ;  /* 0x000000061d167807 */ /* 0x000fe40004000000 */
[----:B---3--:R-:W-:-:S03]  /*0470*/  FSETP.GT.AND P0, PT, R25, R20, PT ;  /* 0x000000141900720b */ /* 0x008fc60003f04000 */
[----:B------:R-:W-:Y:S01]  /*0480*/  IMAD.WIDE.U32 R18, R22, 0x4, R16 ;  /* 0x0000000416127825 */ /* 0x000fe200078e0010 */
[----:B------:R-:W-:Y:S02]  /*0490*/  SEL R29, R24, 0x4, !P0 ;  /* 0x00000004181d7807 */ /* 0x000fe40004000000 */
[----:B------:R-:W3:Y:S03]  /*04a0*/  LDG.E R24, desc[UR6][R14.64+0x14] ;  /* 0x000014060e187981 */ /* 0x000ee6000c1e1900 */
[----:B------:R-:W-:Y:S01]  /*04b0*/  IMAD.WIDE.U32 R12, R29, 0x4, R14 ;  /* 0x000000041d0c7825 */ /* 0x000fe200078e000e */
[----:B------:R-:W2:Y:S05]  /*04c0*/  LDG.E R19, desc[UR6][R18.64] ;  /* 0x0000000612137981 */ /* 0x000eaa000c1e1900 */
[----:B------:R-:W3:Y:S01]  /*04d0*/  LDG.E R13, desc[UR6][R12.64] ;  /* 0x000000060c0d7981 */ /* 0x000ee2000c1e1900 */
[----:B--2---:R-:W-:-:S04]  /*04e0*/  FSETP.GT.AND P0, PT, R10, R19, PT ;  /* 0x000000130a00720b */ /* 0x004fc80003f04000 */
[----:B------:R-:W-:Y:S02]  /*04f0*/  SEL R20, R22, 0x7, !P0 ;  /* 0x0000000716147807 */ /* 0x000fe40004000000 */
[----:B---3--:R-:W-:-:S03]  /*0500*/  FSETP.GT.AND P0, PT, R24, R13, PT ;  /* 0x0000000d1800720b */ /* 0x008fc60003f04000 */
[----:B------:R-:W-:Y:S01]  /*0510*/  IMAD.WIDE.U32 R12, R20, 0x4, R16 ;  /* 0x00000004140c7825 */ /* 0x000fe200078e0010 */
[----:B------:R-:W-:-:S04]  /*0520*/  SEL R21, R29, 0x5, !P0 ;  /* 0x000000051d157807 */ /* 0x000fc80004000000 */
[----:B------:R-:W4:Y:S01]  /*0530*/  LDG.E R22, desc[UR6][R12.64] ;  /* 0x000000060c167981 */ /* 0x000f22000c1e1900 */
[----:B------:R-:W-:-:S06]  /*0540*/  IMAD.WIDE.U32 R18, R21, 0x4, R14 ;  /* 0x0000000415127825 */ /* 0x000fcc00078e000e */
[----:B------:R-:W2:Y:S04]  /*0550*/  LDG.E R18, desc[UR6][R18.64] ;  /* 0x0000000612127981 */ /* 0x000ea8000c1e1900 */
[----:B------:R-:W2:Y:S04]  /*0560*/  LDG.E R13, desc[UR6][R14.64+0x18] ;  /* 0x000018060e0d7981 */ /* 0x000ea8000c1e1900 */
[----:B------:R0:W3:Y:S01]  /*0570*/  LDG.E R12, desc[UR6][R16.64+0x24] ;  /* 0x00002406100c7981 */ /* 0x0000e2000c1e1900 */
[----:B----4-:R-:W-:-:S04]  /*0580*/  FSETP.GT.AND P0, PT, R11, R22, PT ;  /* 0x000000160b00720b */ /* 0x010fc80003f04000 */
[----:B------:R-:W-:Y:S02]  /*0590*/  SEL R29, R20, 0x8, !P0 ;  /* 0x00000008141d7807 */ /* 0x000fe40004000000 */
[----:B--2---:R-:W-:-:S04]  /*05a0*/  FSETP.GT.AND P0, PT, R13, R18, PT ;  /* 0x000000120d00720b */ /* 0x004fc80003f04000 */
[----:B------:R-:W-:Y:S01]  /*05b0*/  SEL R22, R21, 0x6, !P0 ;  /* 0x0000000615167807 */ /* 0x000fe20004000000 */
[----:B------:R-:W-:-:S04]  /*05c0*/  IMAD.WIDE.U32 R18, R29, 0x4, R16 ;  /* 0x000000041d127825 */ /* 0x000fc800078e0010 */
[----:B------:R-:W-:Y:S02]  /*05d0*/  IMAD.WIDE.U32 R20, R22, 0x4, R14 ;  /* 0x0000000416147825 */ /* 0x000fe400078e000e */
[----:B------:R-:W3:Y:S04]  /*05e0*/  LDG.E R19, desc[UR6][R18.64] ;  /* 0x0000000612137981 */ /* 0x000ee8000c1e1900 */
[----:B------:R-:W2:Y:S04]  /*05f0*/  LDG.E R21, desc[UR6][R20.64] ;  /* 0x0000000614157981 */ /* 0x000ea8000c1e1900 */
[----:B------:R-:W2:Y:S04]  /*0600*/  LDG.E R18, desc[UR6][R14.64+0x1c] ;  /* 0x00001c060e127981 */ /* 0x000ea8000c1e1900 */
[----:B------:R-:W4:Y:S01]  /*0610*/  LDG.E R20, desc[UR6][R14.64+0x24] ;  /* 0x000024060e147981 */ /* 0x000f22000c1e1900 */
[----:B--2---:R-:W-:-:S03]  /*0620*/  FSETP.GT.AND P0, PT, R18, R21, PT ;  /* 0x000000151200720b */ /* 0x004fc60003f04000 */
[----:B------:R-:W2:Y:S01]  /*0630*/  LDG.E R21, desc[UR6][R14.64+0x20] ;  /* 0x000020060e157981 */ /* 0x000ea2000c1e1900 */
[----:B0-----:R-:W-:Y:S02]  /*0640*/  SEL R17, R22, 0x7, !P0 ;  /* 0x0000000716117807 */ /* 0x001fe40004000000 */
[----:B------:R-:W-:-:S03]  /*0650*/  FSETP.GT.AND P0, PT, R23, 0.5, PT ;  /* 0x3f0000001700780b */ /* 0x000fc60003f04000 */
[----:B------:R-:W-:-:S06]  /*0660*/  IMAD.WIDE.U32 R22, R17, 0x4, R14 ;  /* 0x0000000411167825 */ /* 0x000fcc00078e000e */
[----:B------:R-:W2:Y:S02]  /*0670*/  LDG.E R22, desc[UR6][R22.64] ;  /* 0x0000000616167981 */ /* 0x000ea4000c1e1900 */
[----:B--2---:R-:W-:-:S04]  /*0680*/  FSETP.GT.AND P1, PT, R21, R22, PT ;  /* 0x000000161500720b */ /* 0x004fc80003f24000 */
[----:B------:R-:W-:-:S05]  /*0690*/  SEL R22, R17, 0x8, !P1 ;  /* 0x0000000811167807 */ /* 0x000fca0004800000 */
[----:B------:R-:W-:-:S06]  /*06a0*/  IMAD.WIDE.U32 R16, R22, 0x4, R14 ;  /* 0x0000000416107825 */ /* 0x000fcc00078e000e */
[----:B------:R-:W4:Y:S01]  /*06b0*/  LDG.E R17, desc[UR6][R16.64] ;  /* 0x0000000610117981 */ /* 0x000f22000c1e1900 */
[----:B---3--:R-:W-:Y:S02]  /*06c0*/  FSETP.GT.AND P2, PT, R12, R19, PT ;  /* 0x000000130c00720b */ /* 0x008fe40003f44000 */
[----:B------:R-:W-:Y:S02]  /*06d0*/  FSETP.GT.AND P6, PT, R28, 0.5, PT ;  /* 0x3f0000001c00780b */ /* 0x000fe40003fc4000 */
[----:B------:R-:W-:Y:S02]  /*06e0*/  FSETP.GT.AND P5, PT, R27, 0.5, PT ;  /* 0x3f0000001b00780b */ /* 0x000fe40003fa4000 */
[----:B------:R-:W-:Y:S02]  /*06f0*/  FSETP.GT.AND P4, PT, R26, 0.5, PT ;  /* 0x3f0000001a00780b */ /* 0x000fe40003f84000 */
[----:B----4-:R-:W-:-:S04]  /*0700*/  FSETP.GT.AND P1, PT, R20, R17, PT ;  /* 0x000000111400720b */ /* 0x010fc80003f24000 */
[----:B------:R-:W-:-:S04]  /*0710*/  ISETP.EQ.AND P3, PT, R22, R29, !P1 ;  /* 0x0000001d1600720c */ /* 0x000fc80004f62270 */
[----:B------:R-:W-:Y:S02]  /*0720*/  SEL R19, RZ, 0xffffffff, !P3 ;  /* 0xffffffffff137807 */ /* 0x000fe40005800000 */
[----:B------:R-:W-:-:S04]  /*0730*/  @P2 SEL R19, RZ, 0xffffffff, !P1 ;  /* 0xffffffffff132807 */ /* 0x000fc80004800000 */
[----:B------:R-:W-:-:S04]  /*0740*/  LOP3.LUT R19, R19, 0x1, RZ, 0xc0, !PT ;  /* 0x0000000113137812 */ /* 0x000fc800078ec0ff */
[----:B------:R-:W-:-:S13]  /*0750*/  ISETP.NE.U32.AND P1, PT, R19, 0x1, PT ;  /* 0x000000011300780c */ /* 0x000fda0003f25070 */
[----:B------:R-:W-:-:S05]  /*0760*/  @!P1 MOV R19, 0x1 ;  /* 0x0000000100139802 */ /* 0x000fca0000000f00 */
[----:B------:R0:W-:Y:S01]  /*0770*/  @!P1 STS [UR4+0x400], R19 ;  /* 0x00040013ff009988 */ /* 0x0001e20008000804 */
[----:B------:R-:W-:-:S03]  /*0780*/  FSETP.GT.AND P1, PT, R13, 0.5, PT ;  /* 0x3f0000000d00780b */ /* 0x000fc60003f24000 */
[----:B------:R-:W1:Y:S01]  /*0790*/  LDS R13, [UR4] ;  /* 0x00000004ff0d7984 */ /* 0x000e620008000800 */
[----:B------:R-:W-:Y:S02]  /*07a0*/  FSETP.GT.AND P3, PT, R25, 0.5, PT ;  /* 0x3f0000001900780b */ /* 0x000fe40003f64000 */
[----:B------:R-:W-:Y:S01]  /*07b0*/  FSETP.GT.AND P2, PT, R24, 0.5, PT ;  /* 0x3f0000001800780b */ /* 0x000fe20003f44000 */
[----:B0-----:R-:W-:-:S12]  /*07c0*/  @!P0 BRA `(.L_x_50) ;  /* 0x0000000000608947 */ /* 0x001fd80003800000 */
[----:B------:R-:W-:-:S04]  /*07d0*/  FMNMX R14, R4, 1.0000000116860974231e-07, !PT ;  /* 0x33d6bf95040e7809 */ /* 0x000fc80007800000 */
[C---:B------:R-:W-:Y:S02]  /*07e0*/  IADD3 R4, PT, PT, R14.reuse, -0x3f2aaaab, RZ ;  /* 0xc0d555550e047810 */ /* 0x040fe40007ffe0ff */
[----:B------:R-:W-:Y:S02]  /*07f0*/  ISETP.GT.U32.AND P0, PT, R14, 0x7f7fffff, PT ;  /* 0x7f7fffff0e00780c */ /* 0x000fe40003f04070 */
[----:B------:R-:W-:Y:S01]  /*0800*/  LOP3.LUT R17, R4, 0xff800000, RZ, 0xc0, !PT ;  /* 0xff80000004117812 */ /* 0x000fe200078ec0ff */
[----:B------:R-:W-:-:S03]  /*0810*/  HFMA2 R4, -RZ, RZ, 1.5048828125, 33.21875 ;  /* 0x3e055027ff047431 */ /* 0x000fc600000001ff */
[----:B------:R-:W-:-:S05]  /*0820*/  IADD3 R15, PT, PT, R14, -R17, RZ ;  /* 0x800000110e0f7210 */ /* 0x000fca0007ffe0ff */
[----:B------:R-:W-:-:S04]  /*0830*/  FADD R15, R15, -1 ;  /* 0xbf8000000f0f7421 */ /* 0x000fc80000000000 */
[----:B------:R-:W-:-:S04]  /*0840*/  FFMA R4, R15, -R4, 0.14084610342979431152 ;  /* 0x3e1039f60f047423 */ /* 0x000fc80000000804 */
[----:B------:R-:W-:-:S04]  /*0850*/  FFMA R4, R15, R4, -0.12148627638816833496 ;  /* 0xbdf8cdcc0f047423 */ /* 0x000fc80000000004 */
[----:B------:R-:W-:-:S04]  /*0860*/  FFMA R4, R15, R4, 0.13980610668659210205 ;  /* 0x3e0f29550f047423 */ /* 0x000fc80000000004 */
[----:B------:R-:W-:-:S04]  /*0870*/  FFMA R4, R15, R4, -0.16684235632419586182 ;  /* 0xbe2ad8b90f047423 */ /* 0x000fc80000000004 */
[----:B------:R-:W-:-:S04]  /*0880*/  FFMA R4, R15, R4, 0.20012299716472625732 ;  /* 0x3e4ced0b0f047423 */ /* 0x000fc80000000004 */
[----:B------:R-:W-:-:S04]  /*0890*/  FFMA R4, R15, R4, -0.24999669194221496582 ;  /* 0xbe7fff220f047423 */ /* 0x000fc80000000004 */
[----:B------:R-:W-:-:S04]  /*08a0*/  FFMA R4, R15, R4, 0.33333182334899902344 ;  /* 0x3eaaaa780f047423 */ /* 0x000fc80000000004 */
[C---:B------:R-:W-:Y:S01]  /*08b0*/  FFMA R16, R15.reuse, R4, -0.5 ;  /* 0xbf0000000f107423 */ /* 0x040fe20000000004 */
[----:B------:R-:W-:Y:S02]  /*08c0*/  I2FP.F32.S32 R4, R17 ;  /* 0x0000001100047245 */ /* 0x000fe40000201400 */
[----:B------:R-:W-:Y:S01]  /*08d0*/  MOV R17, 0x7f800000 ;  /* 0x7f80000000117802 */ /* 0x000fe20000000f00 */
[C---:B------:R-:W-:Y:S02]  /*08e0*/  FMUL R16, R15.reuse, R16 ;  /* 0x000000100f107220 */ /* 0x040fe40000400000 */
[----:B------:R-:W-:Y:S02]  /*08f0*/  FFMA R4, R4, 1.1920928955078125e-07, RZ ;  /* 0x3400000004047823 */ /* 0x000fe400000000ff */
[----:B------:R-:W-:-:S04]  /*0900*/  FFMA R15, R15, R16, R15 ;  /* 0x000000100f0f7223 */ /* 0x000fc8000000000f */
[----:B------:R-:W-:Y:S01]  /*0910*/  FFMA R4, R4, 0.69314718246459960938, R15 ;  /* 0x3f31721804047823 */ /* 0x000fe2000000000f */
[----:B------:R-:W-:-:S04]  /*0920*/  @P0 FFMA R4, R14, R17, +INF ;  /* 0x7f8000000e040423 */ /* 0x000fc80000000011 */
[----:B-1----:R-:W-:-:S05]  /*0930*/  FADD R13, R13, -R4 ;  /* 0x800000040d0d7221 */ /* 0x002fca0000000000 */
[----:B------:R0:W-:Y:S02]  /*0940*/  STS [UR4], R13 ;  /* 0x0000000dff007988 */ /* 0x0001e40008000804 */
.L_x_50:
[----:B------:R-:W-:Y:S01]  /*0950*/  FSETP.GT.AND P0, PT, R18, 0.5, PT ;  /* 0x3f0000001200780b */ /* 0x000fe20003f04000 */
[----:B------:R-:W-:-:S12]  /*0960*/  @!P6 BRA `(.L_x_51) ;  /* 0x000000000060e947 */ /* 0x000fd80003800000 */
[----:B------:R-:W-:Y:S01]  /*0970*/  FMNMX R4, R3, 1.0000000116860974231e-07, !PT ;  /* 0x33d6bf9503047809 */ /* 0x000fe20007800000 */
[----:B------:R-:W-:-:S03]  /*0980*/  HFMA2 R15, -RZ, RZ, 1.5048828125, 33.21875 ;  /* 0x3e055027ff0f7431 */ /* 0x000fc600000001ff */
[C---:B------:R-:W-:Y:S02]  /*0990*/  IADD3 R3, PT, PT, R4.reuse, -0x3f2aaaab, RZ ;  /* 0xc0d5555504037810 */ /* 0x040fe40007ffe0ff */
[----:B------:R-:W-:Y:S02]  /*09a0*/  ISETP.GT.U32.AND P6, PT, R4, 0x7f7fffff, PT ;  /* 0x7f7fffff0400780c */ /* 0x000fe40003fc4070 */
[----:B------:R-:W-:-:S04]  /*09b0*/  LOP3.LUT R3, R3, 0xff800000, RZ, 0xc0, !PT ;  /* 0xff80000003037812 */ /* 0x000fc800078ec0ff */
[-C--:B------:R-:W-:Y:S02]  /*09c0*/  IADD3 R14, PT, PT, R4, -R3.reuse, RZ ;  /* 0x80000003040e7210 */ /* 0x080fe40007ffe0ff */
[----:B------:R-:W-:-:S03]  /*09d0*/  I2FP.F32.S32 R3, R3 ;  /* 0x0000000300037245 */ /* 0x000fc60000201400 */
[----:B------:R-:W-:Y:S02]  /*09e0*/  FADD R14, R14, -1 ;  /* 0xbf8000000e0e7421 */ /* 0x000fe40000000000 */
[----:B------:R-:W-:Y:S02]  /*09f0*/  FFMA R3, R3, 1.1920928955078125e-07, RZ ;  /* 0x3400000003037823 */ /* 0x000fe400000000ff */
[----:B------:R-:W-:-:S04]  /*0a00*/  FFMA R15, R14, -R15, 0.14084610342979431152 ;  /* 0x3e1039f60e0f7423 */ /* 0x000fc8000000080f */
[----:B------:R-:W-:-:S04]  /*0a10*/  FFMA R15, R14, R15, -0.12148627638816833496 ;  /* 0xbdf8cdcc0e0f7423 */ /* 0x000fc8000000000f */
[----:B------:R-:W-:-:S04]  /*0a20*/  FFMA R15, R14, R15, 0.13980610668659210205 ;  /* 0x3e0f29550e0f7423 */ /* 0x000fc8000000000f */
[----:B------:R-:W-:-:S04]  /*0a30*/  FFMA R15, R14, R15, -0.16684235632419586182 ;  /* 0xbe2ad8b90e0f7423 */ /* 0x000fc8000000000f */
[----:B------:R-:W-:-:S04]  /*0a40*/  FFMA R15, R14, R15, 0.20012299716472625732 ;  /* 0x3e4ced0b0e0f7423 */ /* 0x000fc8000000000f */
[----:B------:R-:W-:-:S04]  /*0a50*/  FFMA R15, R14, R15, -0.24999669194221496582 ;  /* 0xbe7fff220e0f7423 */ /* 0x000fc8000000000f */
[----:B------:R-:W-:-:S04]  /*0a60*/  FFMA R15, R14, R15, 0.33333182334899902344 ;  /* 0x3eaaaa780e0f7423 */ /* 0x000fc8000000000f */
[----:B------:R-:W-:-:S04]  /*0a70*/  FFMA R15, R14, R15, -0.5 ;  /* 0xbf0000000e0f7423 */ /* 0x000fc8000000000f */
[----:B------:R-:W-:-:S04]  /*0a80*/  FMUL R15, R14, R15 ;  /* 0x0000000f0e0f7220 */ /* 0x000fc80000400000 */
[----:B------:R-:W-:Y:S01]  /*0a90*/  FFMA R14, R14, R15, R14 ;  /* 0x0000000f0e0e7223 */ /* 0x000fe2000000000e */
[----:B------:R-:W-:-:S03]  /*0aa0*/  MOV R15, 0x7f800000 ;  /* 0x7f800000000f7802 */ /* 0x000fc60000000f00 */
[----:B------:R-:W-:Y:S02]  /*0ab0*/  FFMA R14, R3, 0.69314718246459960938, R14 ;  /* 0x3f317218030e7823 */ /* 0x000fe4000000000e */
[----:B------:R-:W-:-:S04]  /*0ac0*/  @P6 FFMA R14, R4, R15, +INF ;  /* 0x7f800000040e6423 */ /* 0x000fc8000000000f */
[----:B01----:R-:W-:-:S05]  /*0ad0*/  FADD R13, R13, -R14 ;  /* 0x8000000e0d0d7221 */ /* 0x003fca0000000000 */
[----:B------:R2:W-:Y:S02]  /*0ae0*/  STS [UR4], R13 ;  /* 0x0000000dff007988 */ /* 0x0005e40008000804 */
.L_x_51:
[----:B------:R-:W-:Y:S01]  /*0af0*/  FSETP.GT.AND P6, PT, R21, 0.5, PT ;  /* 0x3f0000001500780b */ /* 0x000fe20003fc4000 */
[----:B------:R-:W-:-:S12]  /*0b00*/  @!P5 BRA `(.L_x_52) ;  /* 0x000000000060d947 */ /* 0x000fd80003800000 */
[----:B------:R-:W-:Y:S01]  /*0b10*/  FMNMX R5, R5, 1.0000000116860974231e-07, !PT ;  /* 0x33d6bf9505057809 */ /* 0x000fe20007800000 */
[----:B------:R-:W-:-:S03]  /*0b20*/  HFMA2 R15, -RZ, RZ, 1.5048828125, 33.21875 ;  /* 0x3e055027ff0f7431 */ /* 0x000fc600000001ff */
[C---:B------:R-:W-:Y:S02]  /*0b30*/  IADD3 R3, PT, PT, R5.reuse, -0x3f2aaaab, RZ ;  /* 0xc0d5555505037810 */ /* 0x040fe40007ffe0ff */
[----:B------:R-:W-:Y:S02]  /*0b40*/  ISETP.GT.U32.AND P5, PT, R5, 0x7f7fffff, PT ;  /* 0x7f7fffff0500780c */ /* 0x000fe40003fa4070 */
[----:B------:R-:W-:-:S04]  /*0b50*/  LOP3.LUT R4, R3, 0xff800000, RZ, 0xc0, !PT ;  /* 0xff80000003047812 */ /* 0x000fc800078ec0ff */
        /* <DEDUP_REMOVED lines=17> */
[----:B012---:R-:W-:-:S05]  /*0c70*/  FADD R13, R13, -R14 ;  /* 0x8000000e0d0d7221 */ /* 0x007fca0000000000 */
[----:B------:R3:W-:Y:S02]  /*0c80*/  STS [UR4], R13 ;  /* 0x0000000dff007988 */ /* 0x0007e40008000804 */
.L_x_52:
        /* <DEDUP_REMOVED lines=24> */
[----:B0123--:R-:W-:-:S05]  /*0e10*/  FADD R13, R13, -R4 ;  /* 0x800000040d0d7221 */ /* 0x00ffca0000000000 */
[----:B------:R4:W-:Y:S02]  /*0e20*/  STS [UR4], R13 ;  /* 0x0000000dff007988 */ /* 0x0009e40008000804 */
.L_x_53:
[----:B------:R-:W-:Y:S05]  /*0e30*/  @!P3 BRA `(.L_x_54) ;  /* 0x000000000060b947 */ /* 0x000fea0003800000 */
[----:B------:R-:W-:Y:S01]  /*0e40*/  FMNMX R7, R7, 1.0000000116860974231e-07, !PT ;  /* 0x33d6bf9507077809 */ /* 0x000fe20007800000 */
[----:B------:R-:W-:-:S03]  /*0e50*/  HFMA2 R6, -RZ, RZ, 1.5048828125, 33.21875 ;  /* 0x3e055027ff067431 */ /* 0x000fc600000001ff */
[C---:B------:R-:W-:Y:S02]  /*0e60*/  IADD3 R3, PT, PT, R7.reuse, -0x3f2aaaab, RZ ;  /* 0xc0d5555507037810 */ /* 0x040fe40007ffe0ff */
[----:B------:R-:W-:Y:S02]  /*0e70*/  ISETP.GT.U32.AND P3, PT, R7, 0x7f7fffff, PT ;  /* 0x7f7fffff0700780c */ /* 0x000fe40003f64070 */
[----:B------:R-:W-:-:S04]  /*0e80*/  LOP3.LUT R4, R3, 0xff800000, RZ, 0xc0, !PT ;  /* 0xff80000003047812 */ /* 0x000fc800078ec0ff */
[----:B------:R-:W-:-:S05]  /*0e90*/  IADD3 R3, PT, PT, R7, -R4, RZ ;  /* 0x8000000407037210 */ /* 0x000fca0007ffe0ff */
[----:B------:R-:W-:Y:S01]  /*0ea0*/  FADD R5, R3, -1 ;  /* 0xbf80000003057421 */ /* 0x000fe20000000000 */
[----:B------:R-:W-:Y:S02]  /*0eb0*/  I2FP.F32.S32 R3, R4 ;  /* 0x0000000400037245 */ /* 0x000fe40000201400 */
[----:B------:R-:W-:Y:S01]  /*0ec0*/  MOV R4, 0x7f800000 ;  /* 0x7f80000000047802 */ /* 0x000fe20000000f00 */
[----:B------:R-:W-:Y:S02]  /*0ed0*/  FFMA R6, R5, -R6, 0.14084610342979431152 ;  /* 0x3e1039f605067423 */ /* 0x000fe40000000806 */
[----:B------:R-:W-:Y:S02]  /*0ee0*/  FFMA R3, R3, 1.1920928955078125e-07, RZ ;  /* 0x3400000003037823 */ /* 0x000fe400000000ff */
        /* <DEDUP_REMOVED lines=8> */
[----:B------:R-:W-:-:S04]  /*0f70*/  FFMA R6, R5, R6, R5 ;  /* 0x0000000605067223 */ /* 0x000fc80000000005 */
[----:B------:R-:W-:Y:S01]  /*0f80*/  FFMA R6, R3, 0.69314718246459960938, R6 ;  /* 0x3f31721803067823 */ /* 0x000fe20000000006 */
[----:B------:R-:W-:-:S04]  /*0f90*/  @P3 FFMA R6, R7, R4, +INF ;  /* 0x7f80000007063423 */ /* 0x000fc80000000004 */
[----:B01234-:R-:W-:-:S05]  /*0fa0*/  FADD R13, R13, -R6 ;  /* 0x800000060d0d7221 */ /* 0x01ffca0000000000 */
[----:B------:R0:W-:Y:S02]  /*0fb0*/  STS [UR4], R13 ;  /* 0x0000000dff007988 */ /* 0x0001e40008000804 */
.L_x_54:
[----:B------:R-:W-:Y:S05]  /*0fc0*/  @!P2 BRA `(.L_x_55) ;  /* 0x000000000060a947 */ /* 0x000fea0003800000 */
        /* <DEDUP_REMOVED lines=22> */
[----:B01234-:R-:W-:-:S05]  /*1130*/  FADD R13, R13, -R4 ;  /* 0x800000040d0d7221 */ /* 0x01ffca0000000000 */
[----:B------:R0:W-:Y:S02]  /*1140*/  STS [UR4], R13 ;  /* 0x0000000dff007988 */ /* 0x0001e40008000804 */
.L_x_55:
        /* <DEDUP_REMOVED lines=25> */
.L_x_56:
        /* <DEDUP_REMOVED lines=25> */
.L_x_57:
        /* <DEDUP_REMOVED lines=25> */
.L_x_58:
        /* <DEDUP_REMOVED lines=23> */
[----:B-1----:R-:W-:-:S05]  /*1770*/  FADD R4, -R4, R13 ;  /* 0x0000000d04047221 */ /* 0x002fca0000000100 */
[----:B------:R1:W-:Y:S02]  /*1780*/  STS [UR4], R4 ;  /* 0x00000004ff007988 */ /* 0x0003e40008000804 */
.L_x_49:
[----:B------:R-:W-:Y:S05]  /*1790*/  BSYNC.RECONVERGENT B0 ;  /* 0x0000000000007941 */ /* 0x000fea0003800200 */
.L_x_48:
[----:B------:R-:W5:Y:S01]  /*17a0*/  LDCU UR4, c[0x0][0x360] ;  /* 0x00006c00ff0477ac */ /* 0x000f620008000800 */
[----:B------:R-:W0:Y:S01]  /*17b0*/  S2R R8, SR_TID.X ;  /* 0x0000000000087919 */ /* 0x000e220000002100 */
[----:B------:R-:W-:Y:S01]  /*17c0*/  BAR.SYNC.DEFER_BLOCKING 0x0 ;  /* 0x0000000000007b1d */ /* 0x000fe20000010000 */
[----:B-----5:R-:W-:-:S09]  /*17d0*/  UISETP.GE.U32.AND UP0, UPT, UR4, 0x2, UPT ;  /* 0x000000020400788c */ /* 0x020fd2000bf06070 */
[----:B------:R-:W-:Y:S05]  /*17e0*/  BRA.U !UP0, `(.L_x_59) ;  /* 0x0000000108507547 */ /* 0x000fea000b800000 */
[----:B------:R-:W-:-:S07]  /*17f0*/  MOV R3, UR4 ;  /* 0x0000000400037c02 */ /* 0x000fce0008000f00 */
.L_x_62:
[----:B------:R-:W-:Y:S01]  /*1800*/  SHF.R.U32.HI R9, RZ, 0x1, R3 ;  /* 0x00000001ff097819 */ /* 0x000fe20000011603 */
[----:B------:R-:W-:Y:S03]  /*1810*/  BSSY.RECONVERGENT B0, `(.L_x_60) ;  /* 0x000000d000007945 */ /* 0x000fe60003800200 */
[----:B0-----:R-:W-:-:S13]  /*1820*/  ISETP.GE.U32.AND P0, PT, R8, R9, PT ;  /* 0x000000090800720c */ /* 0x001fda0003f06070 */
[----:B------:R-:W-:Y:S05]  /*1830*/  @P0 BRA `(.L_x_61) ;  /* 0x0000000000280947 */ /* 0x000fea0003800000 */
[C---:B-1----:R-:W-:Y:S01]  /*1840*/  LEA R4, R9.reuse, R0, 0x2 ;  /* 0x0000000009047211 */ /* 0x042fe200078e10ff */
[----:B------:R-:W-:Y:S01]  /*1850*/  LDS R5, [R0] ;  /* 0x0000000000057984 */ /* 0x000fe20000000800 */
[----:B------:R-:W-:-:S04]  /*1860*/  LEA R6, R9, R2, 0x2 ;  /* 0x0000000209067211 */ /* 0x000fc800078e10ff */
[----:B------:R-:W0:Y:S02]  /*1870*/  LDS R4, [R4] ;  /* 0x0000000004047984 */ /* 0x000e240000000800 */
[----:B0-----:R-:W-:-:S05]  /*1880*/  FADD R5, R4, R5 ;  /* 0x0000000504057221 */ /* 0x001fca0000000000 */
[----:B------:R-:W-:Y:S04]  /*1890*/  STS [R0], R5 ;  /* 0x0000000500007388 */ /* 0x000fe80000000800 */
[----:B------:R-:W-:Y:S04]  /*18a0*/  LDS R6, [R6] ;  /* 0x0000000006067984 */ /* 0x000fe80000000800 */
[----:B------:R-:W0:Y:S02]  /*18b0*/  LDS R7, [R2] ;  /* 0x0000000002077984 */ /* 0x000e240000000800 */
[----:B0-----:R-:W-:-:S05]  /*18c0*/  IADD3 R7, PT, PT, R6, R7, RZ ;  /* 0x0000000706077210 */ /* 0x001fca0007ffe0ff */
[----:B------:R0:W-:Y:S02]  /*18d0*/  STS [R2], R7 ;  /* 0x0000000702007388 */ /* 0x0001e40000000800 */
.L_x_61:
[----:B------:R-:W-:Y:S05]  /*18e0*/  BSYNC.RECONVERGENT B0 ;  /* 0x0000000000007941 */ /* 0x000fea0003800200 */
.L_x_60:
[----:B------:R-:W-:Y:S01]  /*18f0*/  BAR.SYNC.DEFER_BLOCKING 0x0 ;  /* 0x0000000000007b1d */ /* 0x000fe20000010000 */
[----:B------:R-:W-:Y:S02]  /*1900*/  ISETP.GT.U32.AND P0, PT, R3, 0x3, PT ;  /* 0x000000030300780c */ /* 0x000fe40003f04070 */
[----:B------:R-:W-:-:S11]  /*1910*/  MOV R3, R9 ;  /* 0x0000000900037202 */ /* 0x000fd60000000f00 */
[----:B------:R-:W-:Y:S05]  /*1920*/  @P0 BRA `(.L_x_62) ;  /* 0xfffffffc00b40947 */ /* 0x000fea000383ffff */
.L_x_59:
[----:B0-----:R-:W-:-:S13]  /*1930*/  ISETP.NE.AND P0, PT, R8, RZ, PT ;  /* 0x000000ff0800720c */ /* 0x001fda0003f05270 */
[----:B------:R-:W-:Y:S05]  /*1940*/  @P0 EXIT ;  /* 0x000000000000094d */ /* 0x000fea0003800000 */
[----:B------:R-:W0:Y:S01]  /*1950*/  S2UR UR5, SR_CgaCtaId ;  /* 0x00000000000579c3 */ /* 0x000e220000008800 */
[----:B------:R-:W-:-:S07]  /*1960*/  UMOV UR4, 0x400 ;  /* 0x0000040000047882 */ /* 0x000fce0000000000 */
[----:B------:R-:W5:Y:S08]  /*1970*/  LDC.64 R2, c[0x0][0x390] ;  /* 0x0000e400ff027b82 */ /* 0x000f700000000a00 */
[----:B-1----:R-:W1:Y:S01]  /*1980*/  LDC.64 R4, c[0x0][0x398] ;  /* 0x0000e600ff047b82 */ /* 0x002e620000000a00 */
[----:B0-----:R-:W-:-:S09]  /*1990*/  ULEA UR4, UR5, UR4, 0x18 ;  /* 0x0000000405047291 */ /* 0x001fd2000f8ec0ff */
[----:B------:R-:W5:Y:S04]  /*19a0*/  LDS R7, [UR4] ;  /* 0x00000004ff077984 */ /* 0x000f680008000800 */
[----:B------:R-:W1:Y:S04]  /*19b0*/  LDS R9, [UR4+0x400] ;  /* 0x00040004ff097984 */ /* 0x000e680008000800 */
[----:B-----5:R-:W-:Y:S04]  /*19c0*/  REDG.E.ADD.F32.FTZ.RN.STRONG.GPU desc[UR6][R2.64], R7 ;  /* 0x00000007020079a6 */ /* 0x020fe8000c12f306 */
[----:B-1----:R-:W-:Y:S01]  /*19d0*/  REDG.E.ADD.STRONG.GPU desc[UR6][R4.64], R9 ;  /* 0x000000090400798e */ /* 0x002fe2000c12e106 */
[----:B------:R-:W-:Y:S05]  /*19e0*/  EXIT ;  /* 0x000000000000794d */ /* 0x000fea0003800000 */
.L_x_63:
        /* <DEDUP_REMOVED lines=9> */
.L_x_114:


//--------------------- .text._Z23batchSoftmaxSmallKernelPfii --------------------------
	.section	.text._Z23batchSoftmaxSmallKernelPfii,"ax",@progbits
	.align	128
        .global         _Z23batchSoftmaxSmallKernelPfii
        .type           _Z23batchSoftmaxSmallKernelPfii,@function
        .size           _Z23batchSoftmaxSmallKernelPfii,(.L_x_111 - _Z23batchSoftmaxSmallKernelPfii)
        .other          _Z23batchSoftmaxSmallKernelPfii,@"STO_CUDA_ENTRY STV_DEFAULT"
_Z23batchSoftmaxSmallKernelPfii:
.text._Z23batchSoftmaxSmallKernelPfii:
[----:B------:R-:W-:Y:S08]  /*0000*/  LDC R1, c[0x0][0x37c] ;  /* 0x0000df00ff017b82 */ /* 0x000ff00000000800 */
[----:B------:R-:W0:Y:S08]  /*0010*/  S2UR UR4, SR_CTAID.X ;  /* 0x00000000000479c3 */ /* 0x000e300000002500 */
[----:B------:R-:W0:Y:S02]  /*0020*/  LDC R0, c[0x0][0x38c] ;  /* 0x0000e300ff007b82 */ /* 0x000e240000000800 */
[----:B0-----:R-:W-:-:S13]  /*0030*/  ISETP.LE.AND P0, PT, R0, UR4, PT ;  /* 0x0000000400007c0c */ /* 0x001fda000bf03270 */
[----:B------:R-:W-:Y:S05]  /*0040*/  @P0 EXIT ;  /* 0x000000000000094d */ /* 0x000fea0003800000 */
[----:B------:R-:W0:Y:S01]  /*0050*/  S2R R5, SR_TID.X ;  /* 0x0000000000057919 */ /* 0x000e220000002100 */
[----:B------:R-:W1:Y:S01]  /*0060*/  LDC R0, c[0x0][0x388] ;  /* 0x0000e200ff007b82 */ /* 0x000e620000000800 */
[----:B------:R-:W2:Y:S01]  /*0070*/  LDCU.64 UR6, c[0x0][0x380] ;  /* 0x00007000ff0677ac */ /* 0x000ea20008000a00 */
[----:B------:R-:W3:Y:S01]  /*0080*/  LDCU.64 UR8, c[0x0][0x358] ;  /* 0x00006b00ff0877ac */ /* 0x000ee20008000a00 */
[----:B-1----:R-:W-:-:S05]  /*0090*/  IMAD R2, R0, UR4, RZ ;  /* 0x0000000400027c24 */ /* 0x002fca000f8e02ff */
[C---:B0-----:R-:W-:Y:S02]  /*00a0*/  IADD3 R3, P1, PT, R2.reuse, R5, RZ ;  /* 0x0000000502037210 */ /* 0x041fe40007f3e0ff */
[----:B------:R-:W-:Y:S02]  /*00b0*/  ISETP.GE.AND P0, PT, R5, R0, PT ;  /* 0x000000000500720c */ /* 0x000fe40003f06270 */
[----:B------:R-:W-:Y:S02]  /*00c0*/  LEA.HI.X.SX32 R2, R2, RZ, 0x1, P1 ;  /* 0x000000ff02027211 */ /* 0x000fe400008f0eff */
[----:B--2---:R-:W-:-:S04]  /*00d0*/  LEA R20, P1, R3, UR6, 0x2 ;  /* 0x0000000603147c11 */ /* 0x004fc8000f8210ff */
[----:B------:R-:W-:-:S05]  /*00e0*/  LEA.HI.X R21, R3, UR7, R2, 0x2, P1 ;  /* 0x0000000703157c11 */ /* 0x000fca00088f1402 */
[----:B---3--:R-:W2:Y:S01]  /*00f0*/  @!P0 LDG.E R3, desc[UR8][R20.64] ;  /* 0x0000000814038981 */ /* 0x008ea2000c1e1900 */
[----:B------:R-:W0:Y:S01]  /*0100*/  S2UR UR5, SR_CgaCtaId ;  /* 0x00000000000579c3 */ /* 0x000e220000008800 */
[----:B------:R-:W-:Y:S01]  /*0110*/  UMOV UR4, 0x400 ;  /* 0x0000040000047882 */ /* 0x000fe20000000000 */
[----:B------:R-:W-:Y:S01]  /*0120*/  ISETP.NE.AND P1, PT, R5, RZ, PT ;  /* 0x000000ff0500720c */ /* 0x000fe20003f25270 */
[----:B------:R-:W-:Y:S01]  /*0130*/  BSSY.RECONVERGENT B0, `(.L_x_64) ;  /* 0x0000052000007945 */ /* 0x000fe20003800200 */
[----:B0-----:R-:W-:-:S06]  /*0140*/  ULEA UR5, UR5, UR4, 0x18 ;  /* 0x0000000405057291 */ /* 0x001fcc000f8ec0ff */
[----:B------:R-:W-:-:S05]  /*0150*/  LEA R2, R5, UR5, 0x2 ;  /* 0x0000000505027c11 */ /* 0x000fca000f8e10ff */
[----:B--2---:R0:W-:Y:S01]  /*0160*/  @!P0 STS [R2], R3 ;  /* 0x0000000302008388 */ /* 0x0041e20000000800 */
[----:B------:R-:W-:Y:S06]  /*0170*/  BAR.SYNC.DEFER_BLOCKING 0x0 ;  /* 0x0000000000007b1d */ /* 0x000fec0000010000 */
[----:B------:R-:W-:Y:S05]  /*0180*/  @P1 BRA `(.L_x_65) ;  /* 0x0000000400301947 */ /* 0x000fea0003800000 */
[----:B------:R-:W1:Y:S01]  /*0190*/  LDS R23, [UR5] ;  /* 0x00000005ff177984 */ /* 0x000e620008000800 */
[----:B------:R-:W-:-:S03]  /*01a0*/  ISETP.GE.AND P2, PT, R0, 0x2, PT ;  /* 0x000000020000780c */ /* 0x000fc60003f46270 */
[----:B-1----:R1:W-:Y:S10]  /*01b0*/  STS [UR5+0x80], R23 ;  /* 0x00008017ff007988 */ /* 0x0023f40008000805 */
[----:B------:R-:W-:Y:S05]  /*01c0*/  @!P2 BRA `(.L_x_65) ;  /* 0x000000040020a947 */ /* 0x000fea0003800000 */
[----:B0-----:R-:W-:Y:S01]  /*01d0*/  VIADD R3, R0, 0xfffffffe ;  /* 0xfffffffe00037836 */ /* 0x001fe20000000000 */
[----:B------:R-:W-:-:S04]  /*01e0*/  UMOV UR4, 0x1 ;  /* 0x0000000100047882 */ /* 0x000fc80000000000 */
[----:B------:R-:W-:Y:S01]  /*01f0*/  ISETP.GE.U32.AND P2, PT, R3, 0xf, PT ;  /* 0x0000000f0300780c */ /* 0x000fe20003f46070 */
[----:B------:R-:W-:-:S05]  /*0200*/  VIADD R3, R0, 0xffffffff ;  /* 0xffffffff00037836 */ /* 0x000fca0000000000 */
[----:B------:R-:W-:-:S07]  /*0210*/  LOP3.LUT R25, R3, 0xf, RZ, 0xc0, !PT ;  /* 0x0000000f03197812 */ /* 0x000fce00078ec0ff */
[----:B------:R-:W-:Y:S05]  /*0220*/  @!P2 BRA `(.L_x_66) ;  /* 0x00000000005ca947 */ /* 0x000fea0003800000 */
[----:B------:R-:W-:Y:S01]  /*0230*/  LOP3.LUT R22, R3, 0xfffffff0, RZ, 0xc0, !PT ;  /* 0xfffffff003167812 */ /* 0x000fe200078ec0ff */
[----:B------:R-:W-:Y:S01]  /*0240*/  UIADD3 UR6, UPT, UPT, UR5, 0x20, URZ ;  /* 0x0000002005067890 */ /* 0x000fe2000fffe0ff */
[----:B------:R-:W-:-:S03]  /*0250*/  UMOV UR4, URZ ;  /* 0x000000ff00047c82 */ /* 0x000fc60008000000 */
[----:B------:R-:W-:-:S08]  /*0260*/  IMAD.MOV R22, RZ, RZ, -R22 ;  /* 0x000000ffff167224 */ /* 0x000fd000078e0a16 */
.L_x_67:
[----:B------:R-:W0:Y:S01]  /*0270*/  LDS.128 R4, [UR6+-0x20] ;  /* 0xffffe006ff047984 */ /* 0x000e220008000c00 */
[----:B------:R-:W-:Y:S01]  /*0280*/  VIADD R22, R22, 0x10 ;  /* 0x0000001016167836 */ /* 0x000fe20000000000 */
[----:B------:R-:W-:Y:S02]  /*0290*/  UIADD3 UR4, UPT, UPT, UR4, 0x10, URZ ;  /* 0x0000001004047890 */ /* 0x000fe4000fffe0ff */
[----:B------:R-:W2:Y:S02]  /*02a0*/  LDS.128 R8, [UR6+-0x10] ;  /* 0xfffff006ff087984 */ /* 0x000ea40008000c00 */
[----:B------:R-:W-:Y:S02]  /*02b0*/  ISETP.NE.AND P2, PT, R22, RZ, PT ;  /* 0x000000ff1600720c */ /* 0x000fe40003f45270 */
[----:B------:R-:W3:Y:S04]  /*02c0*/  LDS.128 R12, [UR6] ;  /* 0x00000006ff0c7984 */ /* 0x000ee80008000c00 */
[----:B------:R-:W4:Y:S04]  /*02d0*/  LDS.128 R16, [UR6+0x10] ;  /* 0x00001006ff107984 */ /* 0x000f280008000c00 */
[----:B------:R-:W1:Y:S01]  /*02e0*/  LDS R24, [UR6+0x20] ;  /* 0x00002006ff187984 */ /* 0x000e620008000800 */
[----:B------:R-:W-:Y:S01]  /*02f0*/  UIADD3 UR6, UPT, UPT, UR6, 0x40, URZ ;  /* 0x0000004006067890 */ /* 0x000fe2000fffe0ff */
[----:B0-----:R-:W-:-:S04]  /*0300*/  FMNMX3 R5, R23, R5, R6, !PT ;  /* 0x0000000517057276 */ /* 0x001fc80007800006 */
[----:B--2---:R-:W-:-:S04]  /*0310*/  FMNMX3 R5, R5, R7, R8, !PT ;  /* 0x0000000705057276 */ /* 0x004fc80007800008 */
[----:B------:R-:W-:-:S04]  /*0320*/  FMNMX3 R5, R5, R9, R10, !PT ;  /* 0x0000000905057276 */ /* 0x000fc8000780000a */
[----:B---3--:R-:W-:-:S04]  /*0330*/  FMNMX3 R5, R5, R11, R12, !PT ;  /* 0x0000000b05057276 */ /* 0x008fc8000780000c */
[----:B------:R-:W-:-:S04]  /*0340*/  FMNMX3 R5, R5, R13, R14, !PT ;  /* 0x0000000d05057276 */ /* 0x000fc8000780000e */
[----:B----4-:R-:W-:-:S04]  /*0350*/  FMNMX3 R5, R5, R15, R16, !PT ;  /* 0x0000000f05057276 */ /* 0x010fc80007800010 */
[----:B------:R-:W-:-:S04]  /*0360*/  FMNMX3 R5, R5, R17, R18, !PT ;  /* 0x0000001105057276 */ /* 0x000fc80007800012 */
[----:B-1----:R-:W-:Y:S01]  /*0370*/  FMNMX3 R23, R5, R19, R24, !PT ;  /* 0x0000001305177276 */ /* 0x002fe20007800018 */
[----:B------:R-:W-:Y:S06]  /*0380*/  @P2 BRA `(.L_x_67) ;  /* 0xfffffffc00b82947 */ /* 0x000fec000383ffff */
[----:B------:R-:W-:-:S12]  /*0390*/  UIADD3 UR4, UPT, UPT, UR4, 0x1, URZ ;  /* 0x0000000104047890 */ /* 0x000fd8000fffe0ff */
.L_x_66:
[----:B------:R-:W-:-:S13]  /*03a0*/  ISETP.NE.AND P2, PT, R25, RZ, PT ;  /* 0x000000ff1900720c */ /* 0x000fda0003f45270 */
[----:B------:R-:W-:Y:S05]  /*03b0*/  @!P2 BRA `(.L_x_68) ;  /* 0x0000000000a0a947 */ /* 0x000fea0003800000 */
[----:B------:R-:W-:Y:S02]  /*03c0*/  ISETP.GE.U32.AND P2, PT, R25, 0x8, PT ;  /* 0x000000081900780c */ /* 0x000fe40003f46070 */
[----:B------:R-:W-:-:S04]  /*03d0*/  LOP3.LUT R12, R3, 0x7, RZ, 0xc0, !PT ;  /* 0x00000007030c7812 */ /* 0x000fc800078ec0ff */
[----:B------:R-:W-:-:S07]  /*03e0*/  ISETP.NE.AND P3, PT, R12, RZ, PT ;  /* 0x000000ff0c00720c */ /* 0x000fce0003f65270 */
[----:B------:R-:W-:Y:S06]  /*03f0*/  @!P2 BRA `(.L_x_69) ;  /* 0x000000000038a947 */ /* 0x000fec0003800000 */
[----:B------:R-:W-:Y:S02]  /*0400*/  ULEA UR6, UR4, UR5, 0x2 ;  /* 0x0000000504067291 */ /* 0x000fe4000f8e10ff */
[----:B------:R-:W-:-:S07]  /*0410*/  UIADD3 UR4, UPT, UPT, UR4, 0x8, URZ ;  /* 0x0000000804047890 */ /* 0x000fce000fffe0ff */
[----:B------:R-:W-:Y:S04]  /*0420*/  LDS R4, [UR6] ;  /* 0x00000006ff047984 */ /* 0x000fe80008000800 */
[----:B------:R-:W0:Y:S04]  /*0430*/  LDS R5, [UR6+0x4] ;  /* 0x00000406ff057984 */ /* 0x000e280008000800 */
[----:B------:R-:W-:Y:S04]  /*0440*/  LDS R7, [UR6+0x8] ;  /* 0x00000806ff077984 */ /* 0x000fe80008000800 */
[----:B------:R-:W2:Y:S04]  /*0450*/  LDS R6, [UR6+0xc] ;  /* 0x00000c06ff067984 */ /* 0x000ea80008000800 */
[----:B------:R-:W-:Y:S04]  /*0460*/  LDS R9, [UR6+0x10] ;  /* 0x00001006ff097984 */ /* 0x000fe80008000800 */
[----:B------:R-:W3:Y:S04]  /*0470*/  LDS R8, [UR6+0x14] ;  /* 0x00001406ff087984 */ /* 0x000ee80008000800 */
[----:B------:R-:W-:Y:S04]  /*0480*/  LDS R11, [UR6+0x18] ;  /* 0x00001806ff0b7984 */ /* 0x000fe80008000800 */
[----:B------:R-:W1:Y:S01]  /*0490*/  LDS R10, [UR6+0x1c] ;  /* 0x00001c06ff0a7984 */ /* 0x000e620008000800 */
[----:B0-----:R-:W-:-:S04]  /*04a0*/  FMNMX3 R4, R23, R4, R5, !PT ;  /* 0x0000000417047276 */ /* 0x001fc80007800005 */
[----:B--2---:R-:W-:-:S04]  /*04b0*/  FMNMX3 R4, R4, R7, R6, !PT ;  /* 0x0000000704047276 */ /* 0x004fc80007800006 */
[----:B---3--:R-:W-:-:S04]  /*04c0*/  FMNMX3 R4, R4, R9, R8, !PT ;  /* 0x0000000904047276 */ /* 0x008fc80007800008 */
[----:B-1----:R-:W-:-:S07]  /*04d0*/  FMNMX3 R23, R4, R11, R10, !PT ;  /* 0x0000000b04177276 */ /* 0x002fce000780000a */
.L_x_69:
        /* <DEDUP_REMOVED lines=10> */
[----:B------:R-:W1:Y:S01]  /*0580*/  LDS R6, [UR6+0xc] ;  /* 0x00000c06ff067984 */ /* 0x000e620008000800 */
[----:B0-----:R-:W-:-:S04]  /*0590*/  FMNMX3 R4, R23, R4, R5, !PT ;  /* 0x0000000417047276 */ /* 0x001fc80007800005 */
[----:B-1----:R-:W-:-:S07]  /*05a0*/  FMNMX3 R23, R4, R7, R6, !PT ;  /* 0x0000000704177276 */ /* 0x002fce0007800006 */
.L_x_70:
[----:B------:R-:W-:Y:S05]  /*05b0*/  @!P3 BRA `(.L_x_68) ;  /* 0x000000000020b947 */ /* 0x000fea0003800000 */
[----:B------:R-:W-:Y:S01]  /*05c0*/  IMAD.MOV R3, RZ, RZ, -R3 ;  /* 0x000000ffff037224 */ /* 0x000fe200078e0a03 */
[----:B------:R-:W-:-:S12]  /*05d0*/  ULEA UR4, UR4, UR5, 0x2 ;  /* 0x0000000504047291 */ /* 0x000fd8000f8e10ff */
.L_x_71:
[----:B------:R-:W1:Y:S01]  /*05e0*/  LDS R4, [UR4] ;  /* 0x00000004ff047984 */ /* 0x000e620008000800 */
[----:B------:R-:W-:Y:S01]  /*05f0*/  VIADD R3, R3, 0x1 ;  /* 0x0000000103037836 */ /* 0x000fe20000000000 */
[----:B------:R-:W-:-:S04]  /*0600*/  UIADD3 UR4, UPT, UPT, UR4, 0x4, URZ ;  /* 0x0000000404047890 */ /* 0x000fc8000fffe0ff */
[----:B------:R-:W-:Y:S02]  /*0610*/  ISETP.NE.AND P2, PT, R3, RZ, PT ;  /* 0x000000ff0300720c */ /* 0x000fe40003f45270 */
[----:B-1----:R-:W-:-:S11]  /*0620*/  FMNMX R23, R4, R23, !PT ;  /* 0x0000001704177209 */ /* 0x002fd60007800000 */
[----:B------:R-:W-:Y:S05]  /*0630*/  @P2 BRA `(.L_x_71) ;  /* 0xfffffffc00e82947 */ /* 0x000fea000383ffff */
.L_x_68:
[----:B------:R2:W-:Y:S02]  /*0640*/  STS [UR5+0x80], R23 ;  /* 0x00008017ff007988 */ /* 0x0005e40008000805 */
.L_x_65:
[----:B------:R-:W-:Y:S05]  /*0650*/  BSYNC.RECONVERGENT B0 ;  /* 0x0000000000007941 */ /* 0x000fea0003800200 */
.L_x_64:
[----:B------:R-:W-:Y:S06]  /*0660*/  BAR.SYNC.DEFER_BLOCKING 0x0 ;  /* 0x0000000000007b1d */ /* 0x000fec0000010000 */
[----:B------:R-:W-:Y:S04]  /*0670*/  BSSY.RECONVERGENT B0, `(.L_x_72) ;  /* 0x0000010000007945 */ /* 0x000fe80003800200 */
[----:B------:R-:W-:Y:S05]  /*0680*/  @P0 BRA `(.L_x_73) ;  /* 0x0000000000380947 */ /* 0x000fea0003800000 */
[----:B0-----:R-:W-:Y:S01]  /*0690*/  LDS R3, [R2] ;  /* 0x0000000002037984 */ /* 0x001fe20000000800 */
[----:B------:R-:W-:Y:S02]  /*06a0*/  IMAD.MOV.U32 R6, RZ, RZ, 0x3bbb989d ;  /* 0x3bbb989dff067424 */ /* 0x000fe400078e00ff */
[----:B------:R-:W-:Y:S01]  /*06b0*/  IMAD.MOV.U32 R5, RZ, RZ, 0x437c0000 ;  /* 0x437c0000ff057424 */ /* 0x000fe200078e00ff */
[----:B------:R-:W0:Y:S02]  /*06c0*/  LDS R4, [UR5+0x80] ;  /* 0x00008005ff047984 */ /* 0x000e240008000800 */
[----:B0-----:R-:W-:-:S04]  /*06d0*/  FADD R3, R3, -R4 ;  /* 0x8000000403037221 */ /* 0x001fc80000000000 */
[----:B------:R-:W-:-:S04]  /*06e0*/  FFMA.SAT R4, R3, R6, 0.5 ;  /* 0x3f00000003047423 */ /* 0x000fc80000002006 */
[----:B------:R-:W-:-:S04]  /*06f0*/  FFMA.RM R4, R4, R5, 12582913 ;  /* 0x4b40000104047423 */ /* 0x000fc80000004005 */
[C---:B------:R-:W-:Y:S01]  /*0700*/  FADD R6, R4.reuse, -12583039 ;  /* 0xcb40007f04067421 */ /* 0x040fe20000000000 */
[----:B------:R-:W-:-:S03]  /*0710*/  IMAD.SHL.U32 R4, R4, 0x800000, RZ ;  /* 0x0080000004047824 */ /* 0x000fc600078e00ff */
[----:B------:R-:W-:-:S04]  /*0720*/  FFMA R6, R3, 1.4426950216293334961, -R6 ;  /* 0x3fb8aa3b03067823 */ /* 0x000fc80000000806 */
[----:B------:R-:W-:-:S04]  /*0730*/  FFMA R6, R3, 1.925963033500011079e-08, R6 ;  /* 0x32a5706003067823 */ /* 0x000fc80000000006 */
[----:B------:R-:W0:Y:S02]  /*0740*/  MUFU.EX2 R3, R6 ;  /* 0x0000000600037308 */ /* 0x000e240000000800 */
[----:B0-----:R-:W-:-:S05]  /*0750*/  FMUL R3, R4, R3 ;  /* 0x0000000304037220 */ /* 0x001fca0000400000 */
[----:B------:R3:W-:Y:S02]  /*0760*/  STS [R2], R3 ;  /* 0x0000000302007388 */ /* 0x0007e40000000800 */
.L_x_73:
[----:B------:R-:W-:Y:S05]  /*0770*/  BSYNC.RECONVERGENT B0 ;  /* 0x0000000000007941 */ /* 0x000fea0003800200 */
.L_x_72:
[----:B------:R-:W-:Y:S06]  /*0780*/  BAR.SYNC.DEFER_BLOCKING 0x0 ;  /* 0x0000000000007b1d */ /* 0x000fec0000010000 */
[----:B------:R-:W-:Y:S04]  /*0790*/  BSSY.RECONVERGENT B0, `(.L_x_74) ;  /* 0x000004e000007945 */ /* 0x000fe80003800200 */
[----:B------:R-:W-:Y:S05]  /*07a0*/  @P1 BRA `(.L_x_75) ;  /* 0x0000000400301947 */ /* 0x000fea0003800000 */
[----:B------:R-:W-:Y:S01]  /*07b0*/  STS [UR5+0x84], RZ ;  /* 0x000084ffff007988 */ /* 0x000fe20008000805 */
[----:B------:R-:W-:-:S13]  /*07c0*/  ISETP.GE.AND P1, PT, R0, 0x1, PT ;  /* 0x000000010000780c */ /* 0x000fda0003f26270 */
[----:B------:R-:W-:Y:S05]  /*07d0*/  @!P1 BRA `(.L_x_75) ;  /* 0x0000000400249947 */ /* 0x000fea0003800000 */
[C---:B------:R-:W-:Y:S01]  /*07e0*/  ISETP.GE.U32.AND P1, PT, R0.reuse, 0x10, PT ;  /* 0x000000100000780c */ /* 0x040fe20003f26070 */
[----:B0--3--:R-:W-:Y:S01]  /*07f0*/  IMAD.MOV.U32 R3, RZ, RZ, RZ ;  /* 0x000000ffff037224 */ /* 0x009fe200078e00ff */
[----:B------:R-:W-:Y:S01]  /*0800*/  LOP3.LUT R22, R0, 0xf, RZ, 0xc0, !PT ;  /* 0x0000000f00167812 */ /* 0x000fe200078ec0ff */
[----:B------:R-:W-:-:S03]  /*0810*/  IMAD.MOV.U32 R19, RZ, RZ, RZ ;  /* 0x000000ffff137224 */ /* 0x000fc600078e00ff */
[----:B------:R-:W-:-:S07]  /*0820*/  ISETP.NE.AND P2, PT, R22, RZ, PT ;  /* 0x000000ff1600720c */ /* 0x000fce0003f45270 */
[----:B------:R-:W-:Y:S06]  /*0830*/  @!P1 BRA `(.L_x_76) ;  /* 0x0000000000709947 */ /* 0x000fec0003800000 */
[----:B------:R-:W-:Y:S01]  /*0840*/  LOP3.LUT R3, R0, 0x7ffffff0, RZ, 0xc0, !PT ;  /* 0x7ffffff000037812 */ /* 0x000fe200078ec0ff */
[----:B------:R-:W-:Y:S01]  /*0850*/  IMAD.MOV.U32 R19, RZ, RZ, RZ ;  /* 0x000000ffff137224 */ /* 0x000fe200078e00ff */
[----:B------:R-:W-:-:S03]  /*0860*/  UIADD3 UR4, UPT, UPT, UR5, 0x20, URZ ;  /* 0x0000002005047890 */ /* 0x000fc6000fffe0ff */
[----:B-12---:R-:W-:-:S09]  /*0870*/  IMAD.MOV R23, RZ, RZ, -R3 ;  /* 0x000000ffff177224 */ /* 0x006fd200078e0a03 */
.L_x_77:
[----:B------:R-:W0:Y:S01]  /*0880*/  LDS.128 R4, [UR4+-0x20] ;  /* 0xffffe004ff047984 */ /* 0x000e220008000c00 */
[----:B------:R-:W-:-:S03]  /*0890*/  VIADD R23, R23, 0x10 ;  /* 0x0000001017177836 */ /* 0x000fc60000000000 */
[----:B------:R-:W1:Y:S02]  /*08a0*/  LDS.128 R8, [UR4+-0x10] ;  /* 0xfffff004ff087984 */ /* 0x000e640008000c00 */
[----:B------:R-:W-:Y:S02]  /*08b0*/  ISETP.NE.AND P1, PT, R23, RZ, PT ;  /* 0x000000ff1700720c */ /* 0x000fe40003f25270 */
[----:B------:R-:W2:Y:S01]  /*08c0*/  LDS.128 R12, [UR4] ;  /* 0x00000004ff0c7984 */ /* 0x000ea20008000c00 */
[----:B0-----:R-:W-:-:S03]  /*08d0*/  FADD R4, R4, R19 ;  /* 0x0000001304047221 */ /* 0x001fc60000000000 */
[----:B------:R-:W0:Y:S01]  /*08e0*/  LDS.128 R16, [UR4+0x10] ;  /* 0x00001004ff107984 */ /* 0x000e220008000c00 */
[----:B------:R-:W-:Y:S01]  /*08f0*/  UIADD3 UR4, UPT, UPT, UR4, 0x40, URZ ;  /* 0x0000004004047890 */ /* 0x000fe2000fffe0ff */
[----:B------:R-:W-:-:S04]  /*0900*/  FADD R5, R4, R5 ;  /* 0x0000000504057221 */ /* 0x000fc80000000000 */
[----:B------:R-:W-:-:S04]  /*0910*/  FADD R6, R5, R6 ;  /* 0x0000000605067221 */ /* 0x000fc80000000000 */
[----:B------:R-:W-:-:S04]  /*0920*/  FADD R7, R6, R7 ;  /* 0x0000000706077221 */ /* 0x000fc80000000000 */
[----:B-1----:R-:W-:-:S04]  /*0930*/  FADD R8, R7, R8 ;  /* 0x0000000807087221 */ /* 0x002fc80000000000 */
[----:B------:R-:W-:-:S04]  /*0940*/  FADD R9, R8, R9 ;  /* 0x0000000908097221 */ /* 0x000fc80000000000 */
[----:B------:R-:W-:-:S04]  /*0950*/  FADD R10, R9, R10 ;  /* 0x0000000a090a7221 */ /* 0x000fc80000000000 */
[----:B------:R-:W-:-:S04]  /*0960*/  FADD R11, R10, R11 ;  /* 0x0000000b0a0b7221 */ /* 0x000fc80000000000 */
[----:B--2---:R-:W-:-:S04]  /*0970*/  FADD R12, R11, R12 ;  /* 0x0000000c0b0c7221 */ /* 0x004fc80000000000 */
[----:B------:R-:W-:-:S04]  /*0980*/  FADD R13, R12, R13 ;  /* 0x0000000d0c0d7221 */ /* 0x000fc80000000000 */
[----:B------:R-:W-:-:S04]  /*0990*/  FADD R14, R13, R14 ;  /* 0x0000000e0d0e7221 */ /* 0x000fc80000000000 */
[----:B------:R-:W-:-:S04]  /*09a0*/  FADD R15, R14, R15 ;  /* 0x0000000f0e0f7221 */ /* 0x000fc80000000000 */
[----:B0-----:R-:W-:-:S04]  /*09b0*/  FADD R16, R15, R16 ;  /* 0x000000100f107221 */ /* 0x001fc80000000000 */
[----:B------:R-:W-:-:S04]  /*09c0*/  FADD R17, R16, R17 ;  /* 0x0000001110117221 */ /* 0x000fc80000000000 */
[----:B------:R-:W-:-:S04]  /*09d0*/  FADD R18, R17, R18 ;  /* 0x0000001211127221 */ /* 0x000fc80000000000 */
[----:B------:R-:W-:Y:S01]  /*09e0*/  FADD R19, R18, R19 ;  /* 0x0000001312137221 */ /* 0x000fe20000000000 */
[----:B------:R-:W-:Y:S06]  /*09f0*/  @P1 BRA `(.L_x_77) ;  /* 0xfffffffc00a01947 */ /* 0x000fec000383ffff */
.L_x_76:
[----:B------:R-:W-:Y:S05]  /*0a00*/  @!P2 BRA `(.L_x_78) ;  /* 0x000000000094a947 */ /* 0x000fea0003800000 */
[----:B------:R-:W-:Y:S02]  /*0a10*/  ISETP.GE.U32.AND P1, PT, R22, 0x8, PT ;  /* 0x000000081600780c */ /* 0x000fe40003f26070 */
[----:B------:R-:W-:-:S04]  /*0a20*/  LOP3.LUT R13, R0, 0x7, RZ, 0xc0, !PT ;  /* 0x00000007000d7812 */ /* 0x000fc800078ec0ff */
[----:B------:R-:W-:-:S07]  /*0a30*/  ISETP.NE.AND P2, PT, R13, RZ, PT ;  /* 0x000000ff0d00720c */ /* 0x000fce0003f45270 */
[----:B------:R-:W-:Y:S06]  /*0a40*/  @!P1 BRA `(.L_x_79) ;  /* 0x0000000000309947 */ /* 0x000fec0003800000 */
[C---:B------:R-:W-:Y:S01]  /*0a50*/  LEA R12, R3.reuse, UR5, 0x2 ;  /* 0x00000005030c7c11 */ /* 0x040fe2000f8e10ff */
[----:B------:R-:W-:-:S04]  /*0a60*/  VIADD R3, R3, 0x8 ;  /* 0x0000000803037836 */ /* 0x000fc80000000000 */
[----:B------:R-:W0:Y:S04]  /*0a70*/  LDS.128 R4, [R12] ;  /* 0x000000000c047984 */ /* 0x000e280000000c00 */
[----:B------:R-:W3:Y:S01]  /*0a80*/  LDS.128 R8, [R12+0x10] ;  /* 0x000010000c087984 */ /* 0x000ee20000000c00 */
[----:B0-----:R-:W-:-:S04]  /*0a90*/  FADD R4, R19, R4 ;  /* 0x0000000413047221 */ /* 0x001fc80000000000 */
[----:B------:R-:W-:-:S04]  /*0aa0*/  FADD R5, R4, R5 ;  /* 0x0000000504057221 */ /* 0x000fc80000000000 */
[----:B------:R-:W-:-:S04]  /*0ab0*/  FADD R6, R5, R6 ;  /* 0x0000000605067221 */ /* 0x000fc80000000000 */
[----:B------:R-:W-:-:S04]  /*0ac0*/  FADD R7, R6, R7 ;  /* 0x0000000706077221 */ /* 0x000fc80000000000 */
[----:B---3--:R-:W-:-:S04]  /*0ad0*/  FADD R8, R7, R8 ;  /* 0x0000000807087221 */ /* 0x008fc80000000000 */
[----:B------:R-:W-:-:S04]  /*0ae0*/  FADD R9, R8, R9 ;  /* 0x0000000908097221 */ /* 0x000fc80000000000 */
[----:B------:R-:W-:-:S04]  /*0af0*/  FADD R10, R9, R10 ;  /* 0x0000000a090a7221 */ /* 0x000fc80000000000 */
[----:B------:R-:W-:-:S07]  /*0b00*/  FADD R19, R10, R11 ;  /* 0x0000000b0a137221 */ /* 0x000fce0000000000 */
.L_x_79:
[----:B------:R-:W-:Y:S05]  /*0b10*/  @!P2 BRA `(.L_x_78) ;  /* 0x000000000050a947 */ /* 0x000fea0003800000 */
[----:B------:R-:W-:Y:S02]  /*0b20*/  ISETP.GE.U32.AND P1, PT, R13, 0x4, PT ;  /* 0x000000040d00780c */ /* 0x000fe40003f26070 */
[----:B------:R-:W-:-:S04]  /*0b30*/  LOP3.LUT R0, R0, 0x3, RZ, 0xc0, !PT ;  /* 0x0000000300007812 */ /* 0x000fc800078ec0ff */
[----:B------:R-:W-:-:S07]  /*0b40*/  ISETP.NE.AND P2, PT, R0, RZ, PT ;  /* 0x000000ff0000720c */ /* 0x000fce0003f45270 */
[----:B------:R-:W-:Y:S06]  /*0b50*/  @!P1 BRA `(.L_x_80) ;  /* 0x00000000001c9947 */ /* 0x000fec0003800000 */
[C---:B------:R-:W-:Y:S01]  /*0b60*/  LEA R4, R3.reuse, UR5, 0x2 ;  /* 0x0000000503047c11 */ /* 0x040fe2000f8e10ff */
[----:B------:R-:W-:-:S05]  /*0b70*/  VIADD R3, R3, 0x4 ;  /* 0x0000000403037836 */ /* 0x000fca0000000000 */
[----:B------:R-:W0:Y:S02]  /*0b80*/  LDS.128 R4, [R4] ;  /* 0x0000000004047984 */ /* 0x000e240000000c00 */
[----:B0-----:R-:W-:-:S04]  /*0b90*/  FADD R8, R19, R4 ;  /* 0x0000000413087221 */ /* 0x001fc80000000000 */
[----:B------:R-:W-:-:S04]  /*0ba0*/  FADD R5, R8, R5 ;  /* 0x0000000508057221 */ /* 0x000fc80000000000 */
[----:B------:R-:W-:-:S04]  /*0bb0*/  FADD R6, R5, R6 ;  /* 0x0000000605067221 */ /* 0x000fc80000000000 */
[----:B------:R-:W-:-:S07]  /*0bc0*/  FADD R19, R6, R7 ;  /* 0x0000000706137221 */ /* 0x000fce0000000000 */
.L_x_80:
[----:B------:R-:W-:Y:S05]  /*0bd0*/  @!P2 BRA `(.L_x_78) ;  /* 0x000000000020a947 */ /* 0x000fea0003800000 */
[----:B------:R-:W-:Y:S01]  /*0be0*/  LEA R3, R3, UR5, 0x2 ;  /* 0x0000000503037c11 */ /* 0x000fe2000f8e10ff */
[----:B------:R-:W-:-:S07]  /*0bf0*/  IMAD.MOV R0, RZ, RZ, -R0 ;  /* 0x000000ffff007224 */ /* 0x000fce00078e0a00 */
.L_x_81:
[----:B------:R0:W3:Y:S01]  /*0c00*/  LDS R4, [R3] ;  /* 0x0000000003047984 */ /* 0x0000e20000000800 */
[----:B------:R-:W-:-:S05]  /*0c10*/  VIADD R0, R0, 0x1 ;  /* 0x0000000100007836 */ /* 0x000fca0000000000 */
[----:B------:R-:W-:Y:S01]  /*0c20*/  ISETP.NE.AND P1, PT, R0, RZ, PT ;  /* 0x000000ff0000720c */ /* 0x000fe20003f25270 */
[----:B0-----:R-:W-:Y:S02]  /*0c30*/  VIADD R3, R3, 0x4 ;  /* 0x0000000403037836 */ /* 0x001fe40000000000 */
[----:B---3--:R-:W-:-:S10]  /*0c40*/  FADD R19, R4, R19 ;  /* 0x0000001304137221 */ /* 0x008fd40000000000 */
[----:B------:R-:W-:Y:S05]  /*0c50*/  @P1 BRA `(.L_x_81) ;  /* 0xfffffffc00e81947 */ /* 0x000fea000383ffff */
.L_x_78:
[----:B------:R4:W-:Y:S02]  /*0c60*/  STS [UR5+0x84], R19 ;  /* 0x00008413ff007988 */ /* 0x0009e40008000805 */
.L_x_75:
[----:B------:R-:W-:Y:S05]  /*0c70*/  BSYNC.RECONVERGENT B0 ;  /* 0x0000000000007941 */ /* 0x000fea0003800200 */
.L_x_74:
[----:B------:R-:W-:Y:S06]  /*0c80*/  BAR.SYNC.DEFER_BLOCKING 0x0 ;  /* 0x0000000000007b1d */ /* 0x000fec0000010000 */
[----:B------:R-:W-:Y:S05]  /*0c90*/  @P0 EXIT ;  /* 0x000000000000094d */ /* 0x000fea0003800000 */
[----:B0--3--:R-:W0:Y:S01]  /*0ca0*/  LDS R3, [UR5+0x84] ;  /* 0x00008405ff037984 */ /* 0x009e220008000800 */
[----:B------:R-:W-:Y:S03]  /*0cb0*/  BSSY.RECONVERGENT B0, `(.L_x_82) ;  /* 0x000000d000007945 */ /* 0x000fe60003800200 */
[----:B------:R-:W3:Y:S01]  /*0cc0*/  LDS R2, [R2] ;  /* 0x0000000002027984 */ /* 0x000ee20000000800 */
[----:B0-----:R-:W0:Y:S08]  /*0cd0*/  MUFU.RCP R0, R3 ;  /* 0x0000000300007308 */ /* 0x001e300000001000 */
[----:B---3--:R-:W3:Y:S01]  /*0ce0*/  FCHK P0, R2, R3 ;  /* 0x0000000302007302 */ /* 0x008ee20000000000 */
[----:B0-----:R-:W-:-:S04]  /*0cf0*/  FFMA R5, -R3, R0, 1 ;  /* 0x3f80000003057423 */ /* 0x001fc80000000100 */
[----:B------:R-:W-:-:S04]  /*0d00*/  FFMA R5, R0, R5, R0 ;  /* 0x0000000500057223 */ /* 0x000fc80000000000 */
[----:B------:R-:W-:-:S04]  /*0d10*/  FFMA R0, R2, R5, RZ ;  /* 0x0000000502007223 */ /* 0x000fc800000000ff */
[----:B------:R-:W-:-:S04]  /*0d20*/  FFMA R4, -R3, R0, R2 ;  /* 0x0000000003047223 */ /* 0x000fc80000000102 */
[----:B------:R-:W-:Y:S01]  /*0d30*/  FFMA R5, R5, R4, R0 ;  /* 0x0000000405057223 */ /* 0x000fe20000000000 */
[----:B---3--:R-:W-:Y:S06]  /*0d40*/  @!P0 BRA `(.L_x_83) ;  /* 0x00000000000c8947 */ /* 0x008fec0003800000 */
[----:B------:R-:W-:-:S07]  /*0d50*/  MOV R4, 0xd70 ;  /* 0x00000d7000047802 */ /* 0x000fce0000000f00 */
[----:B-12-4-:R-:W-:Y:S05]  /*0d60*/  CALL.REL.NOINC `($__internal_1_$__cuda_sm3x_div_rn_noftz_f32_slowpath) ;  /* 0x0000000000107944 */ /* 0x016fea0003c00000 */
[----:B------:R-:W-:-:S07]  /*0d70*/  IMAD.MOV.U32 R5, RZ, RZ, R0 ;  /* 0x000000ffff057224 */ /* 0x000fce00078e0000 */
.L_x_83:
[----:B------:R-:W-:Y:S05]  /*0d80*/  BSYNC.RECONVERGENT B0 ;  /* 0x0000000000007941 */ /* 0x000fea0003800200 */
.L_x_82:
[----:B------:R-:W-:Y:S01]  /*0d90*/  STG.E desc[UR8][R20.64], R5 ;  /* 0x0000000514007986 */ /* 0x000fe2000c101908 */
[----:B------:R-:W-:Y:S05]  /*0da0*/  EXIT ;  /* 0x000000000000794d */ /* 0x000fea0003800000 */
        .weak           $__internal_1_$__cuda_sm3x_div_rn_noftz_f32_slowpath
        .type           $__internal_1_$__cuda_sm3x_div_rn_noftz_f32_slowpath,@function
        .size           $__internal_1_$__cuda_sm3x_div_rn_noftz_f32_slowpath,(.L_x_111 - $__internal_1_$__cuda_sm3x_div_rn_noftz_f32_slowpath)
$__internal_1_$__cuda_sm3x_div_rn_noftz_f32_slowpath:
[--C-:B------:R-:W-:Y:S01]  /*0db0*/  SHF.R.U32.HI R5, RZ, 0x17, R3.reuse ;  /* 0x00000017ff057819 */ /* 0x100fe20000011603 */
[----:B------:R-:W-:Y:S01]  /*0dc0*/  BSSY.RECONVERGENT B1, `(.L_x_84) ;  /* 0x0000064000017945 */ /* 0x000fe20003800200 */
[--C-:B------:R-:W-:Y:S01]  /*0dd0*/  SHF.R.U32.HI R0, RZ, 0x17, R2.reuse ;  /* 0x00000017ff007819 */ /* 0x100fe20000011602 */
[----:B------:R-:W-:Y:S01]  /*0de0*/  IMAD.MOV.U32 R6, RZ, RZ, R2 ;  /* 0x000000ffff067224 */ /* 0x000fe200078e0002 */
        /* <DEDUP_REMOVED lines=27> */
[----:B------:R-:W-:Y:S02]  /*0fa0*/  @P0 IMAD.MOV.U32 R8, RZ, RZ, RZ ;  /* 0x000000ffff080224 */ /* 0x000fe400078e00ff */
[----:B------:R-:W-:Y:S01]  /*0fb0*/  @!P0 FFMA R6, R2, 1.84467440737095516160e+19, RZ ;  /* 0x5f80000002068823 */ /* 0x000fe200000000ff */
[----:B------:R-:W-:Y:S02]  /*0fc0*/  @!P0 IMAD.MOV.U32 R8, RZ, RZ, -0x40 ;  /* 0xffffffc0ff088424 */ /* 0x000fe400078e00ff */
[----:B------:R-:W-:Y:S02]  /*0fd0*/  @!P1 FFMA R7, R3, 1.84467440737095516160e+19, RZ ;  /* 0x5f80000003079823 */ /* 0x000fe400000000ff */
[----:B------:R-:W-:-:S07]  /*0fe0*/  @!P1 VIADD R8, R8, 0x40 ;  /* 0x0000004008089836 */ /* 0x000fce0000000000 */
.L_x_85:
[----:B------:R-:W-:Y:S01]  /*0ff0*/  LEA R2, R5, 0xc0800000, 0x17 ;  /* 0xc080000005027811 */ /* 0x000fe200078eb8ff */
[----:B------:R-:W-:Y:S04]  /*1000*/  BSSY.RECONVERGENT B2, `(.L_x_90) ;  /* 0x0000036000027945 */ /* 0x000fe80003800200 */
[----:B------:R-:W-:Y:S02]  /*1010*/  IMAD.IADD R7, R7, 0x1, -R2 ;  /* 0x0000000107077824 */ /* 0x000fe400078e0a02 */
[----:B------:R-:W-:Y:S02]  /*1020*/  VIADD R2, R0, 0xffffff81 ;  /* 0xffffff8100027836 */ /* 0x000fe40000000000 */
[----:B------:R-:W0:Y:S01]  /*1030*/  MUFU.RCP R3, R7 ;  /* 0x0000000700037308 */ /* 0x000e220000001000 */
[----:B------:R-:W-:Y:S01]  /*1040*/  FADD.FTZ R9, -R7, -RZ ;  /* 0x800000ff07097221 */ /* 0x000fe20000010100 */
[C---:B------:R-:W-:Y:S01]  /*1050*/  IMAD R0, R2.reuse, -0x800000, R6 ;  /* 0xff80000002007824 */ /* 0x040fe200078e0206 */
[----:B------:R-:W-:-:S05]  /*1060*/  IADD3 R5, PT, PT, R2, 0x7f, -R5 ;  /* 0x0000007f02057810 */ /* 0x000fca0007ffe805 */
[----:B------:R-:W-:Y:S02]  /*1070*/  IMAD.IADD R5, R5, 0x1, R8 ;  /* 0x0000000105057824 */ /* 0x000fe400078e0208 */
[----:B0-----:R-:W-:-:S04]  /*1080*/  FFMA R10, R3, R9, 1 ;  /* 0x3f800000030a7423 */ /* 0x001fc80000000009 */
[----:B------:R-:W-:-:S04]  /*1090*/  FFMA R10, R3, R10, R3 ;  /* 0x0000000a030a7223 */ /* 0x000fc80000000003 */
[----:B------:R-:W-:-:S04]  /*10a0*/  FFMA R3, R0, R10, RZ ;  /* 0x0000000a00037223 */ /* 0x000fc800000000ff */
[----:B------:R-:W-:-:S04]  /*10b0*/  FFMA R6, R9, R3, R0 ;  /* 0x0000000309067223 */ /* 0x000fc80000000000 */
[----:B------:R-:W-:-:S04]  /*10c0*/  FFMA R3, R10, R6, R3 ;  /* 0x000000060a037223 */ /* 0x000fc80000000003 */
[----:B------:R-:W-:-:S04]  /*10d0*/  FFMA R6, R9, R3, R0 ;  /* 0x0000000309067223 */ /* 0x000fc80000000000 */
        /* <DEDUP_REMOVED lines=14> */
[-CC-:B------:R-:W-:Y:S01]  /*11c0*/  FFMA.RZ R2, R10, R6.reuse, R3.reuse ;  /* 0x000000060a027223 */ /* 0x180fe2000000c003 */
[C---:B------:R-:W-:Y:S02]  /*11d0*/  ISETP.NE.AND P2, PT, R7.reuse, RZ, PT ;  /* 0x000000ff0700720c */ /* 0x040fe40003f45270 */
[C---:B------:R-:W-:Y:S02]  /*11e0*/  ISETP.NE.AND P1, PT, R7.reuse, RZ, PT ;  /* 0x000000ff0700720c */ /* 0x040fe40003f25270 */
[----:B------:R-:W-:Y:S01]  /*11f0*/  LOP3.LUT R5, R2, 0x7fffff, RZ, 0xc0, !PT ;  /* 0x007fffff02057812 */ /* 0x000fe200078ec0ff */
[CCC-:B------:R-:W-:Y:S01]  /*1200*/  FFMA.RP R2, R10.reuse, R6.reuse, R3.reuse ;  /* 0x000000060a027223 */ /* 0x1c0fe20000008003 */
[----:B------:R-:W-:Y:S01]  /*1210*/  FFMA.RM R3, R10, R6, R3 ;  /* 0x000000060a037223 */ /* 0x000fe20000004003 */
[----:B------:R-:W-:Y:S01]  /*1220*/  VIADD R6, R7, 0x20 ;  /* 0x0000002007067836 */ /* 0x000fe20000000000 */
[----:B------:R-:W-:Y:S01]  /*1230*/  LOP3.LUT R5, R5, 0x800000, RZ, 0xfc, !PT ;  /* 0x0080000005057812 */ /* 0x000fe200078efcff */
[----:B------:R-:W-:-:S02]  /*1240*/  IMAD.MOV R7, RZ, RZ, -R7 ;  /* 0x000000ffff077224 */ /* 0x000fc400078e0a07 */
        /* <DEDUP_REMOVED lines=13> */
.L_x_92:
[----:B------:R-:W-:-:S04]  /*1320*/  LOP3.LUT R0, R0, 0x80000000, RZ, 0xc0, !PT ;  /* 0x8000000000007812 */ /* 0x000fc800078ec0ff */
[----:B------:R-:W-:Y:S01]  /*1330*/  LOP3.LUT R0, R0, 0x7f800000, RZ, 0xfc, !PT ;  /* 0x7f80000000007812 */ /* 0x000fe200078efcff */
[----:B------:R-:W-:Y:S06]  /*1340*/  BRA `(.L_x_93) ;  /* 0x0000000000047947 */ /* 0x000fec0003800000 */
.L_x_91:
[----:B------:R-:W-:-:S07]  /*1350*/  IMAD R0, R5, 0x800000, R0 ;  /* 0x0080000005007824 */ /* 0x000fce00078e0200 */
.L_x_93:
[----:B------:R-:W-:Y:S05]  /*1360*/  BSYNC.RECONVERGENT B2 ;  /* 0x0000000000027941 */ /* 0x000fea0003800200 */
.L_x_90:
[----:B------:R-:W-:Y:S05]  /*1370*/  BRA `(.L_x_94) ;  /* 0x0000000000207947 */ /* 0x000fea0003800000 */
.L_x_89:
[----:B------:R-:W-:-:S04]  /*1380*/  LOP3.LUT R0, R7, 0x80000000, R6, 0x48, !PT ;  /* 0x8000000007007812 */ /* 0x000fc800078e4806 */
[----:B------:R-:W-:Y:S01]  /*1390*/  LOP3.LUT R0, R0, 0x7f800000, RZ, 0xfc, !PT ;  /* 0x7f80000000007812 */ /* 0x000fe200078efcff */
[----:B------:R-:W-:Y:S06]  /*13a0*/  BRA `(.L_x_94) ;  /* 0x0000000000147947 */ /* 0x000fec0003800000 */
.L_x_88:
[----:B------:R-:W-:Y:S01]  /*13b0*/  LOP3.LUT R0, R7, 0x80000000, R6, 0x48, !PT ;  /* 0x8000000007007812 */ /* 0x000fe200078e4806 */
[----:B------:R-:W-:Y:S06]  /*13c0*/  BRA `(.L_x_94) ;  /* 0x00000000000c7947 */ /* 0x000fec0003800000 */
.L_x_87:
[----:B------:R-:W0:Y:S01]  /*13d0*/  MUFU.RSQ R0, -QNAN ;  /* 0xffc0000000007908 */ /* 0x000e220000001400 */
[----:B------:R-:W-:Y:S05]  /*13e0*/  BRA `(.L_x_94) ;  /* 0x0000000000047947 */ /* 0x000fea0003800000 */
.L_x_86:
[----:B------:R-:W-:-:S07]  /*13f0*/  FADD.FTZ R0, R2, R3 ;  /* 0x0000000302007221 */ /* 0x000fce0000010000 */
.L_x_94:
[----:B------:R-:W-:Y:S05]  /*1400*/  BSYNC.RECONVERGENT B1 ;  /* 0x0000000000017941 */ /* 0x000fea0003800200 */
.L_x_84:
[----:B------:R-:W-:-:S04]  /*1410*/  IMAD.MOV.U32 R5, RZ, RZ, 0x0 ;  /* 0x00000000ff057424 */ /* 0x000fc800078e00ff */
[----:B0-----:R-:W-:Y:S05]  /*1420*/  RET.REL.NODEC R4 `(_Z23batchSoftmaxSmallKernelPfii) ;  /* 0xffffffe804f47950 */ /* 0x001fea0003c3ffff */
.L_x_95:
        /* <DEDUP_REMOVED lines=13> */
.L_x_111:


//--------------------- .text._Z13batchFCKernelPfS_S_S_iii --------------------------
	.section	.text._Z13batchFCKernelPfS_S_S_iii,"ax",@progbits
	.align	128
        .global         _Z13batchFCKernelPfS_S_S_iii
        .type           _Z13batchFCKernelPfS_S_S_iii,@function
        .size           _Z13batchFCKernelPfS_S_S_iii,(.L_x_116 - _Z13batchFCKernelPfS_S_S_iii)
        .other          _Z13batchFCKernelPfS_S_S_iii,@"STO_CUDA_ENTRY STV_DEFAULT"
_Z13batchFCKernelPfS_S_S_iii:
.text._Z13batchFCKernelPfS_S_S_iii:
[----:B------:R-:W-:Y:S01]  /*0000*/  LDC R1, c[0x0][0x37c] ;  /* 0x0000df00ff017b82 */ /* 0x000fe20000000800 */
[----:B------:R-:W0:Y:S07]  /*0010*/  S2R R2, SR_TID.Y ;  /* 0x0000000000027919 */ /* 0x000e2e0000002200 */
[----:B------:R-:W0:Y:S08]  /*0020*/  S2UR UR4, SR_CTAID.Y ;  /* 0x00000000000479c3 */ /* 0x000e300000002600 */
[----:B------:R-:W0:Y:S08]  /*0030*/  LDC R7, c[0x0][0x364] ;  /* 0x0000d900ff077b82 */ /* 0x000e300000000800 */
[----:B------:R-:W1:Y:S08]  /*0040*/  LDC R0, c[0x0][0x3a0] ;  /* 0x0000e800ff007b82 */ /* 0x000e700000000800 */
[----:B------:R-:W2:Y:S08]  /*0050*/  S2UR UR6, SR_CTAID.Z ;  /* 0x00000000000679c3 */ /* 0x000eb00000002700 */
[----:B------:R-:W2:Y:S01]  /*0060*/  LDC R3, c[0x0][0x3a8] ;  /* 0x0000ea00ff037b82 */ /* 0x000ea20000000800 */
[----:B0-----:R-:W-:-:S05]  /*0070*/  IMAD R7, R7, UR4, R2 ;  /* 0x0000000407077c24 */ /* 0x001fca000f8e0202 */
[----:B-1----:R-:W-:-:S04]  /*0080*/  ISETP.GE.AND P0, PT, R7, R0, PT ;  /* 0x000000000700720c */ /* 0x002fc80003f06270 */
[----:B--2---:R-:W-:-:S13]  /*0090*/  ISETP.LE.OR P0, PT, R3, UR6, P0 ;  /* 0x0000000603007c0c */ /* 0x004fda0008703670 */
[----:B------:R-:W-:Y:S05]  /*00a0*/  @P0 EXIT ;  /* 0x000000000000094d */ /* 0x000fea0003800000 */
[----:B------:R-:W0:Y:S01]  /*00b0*/  LDC R6, c[0x0][0x3a4] ;  /* 0x0000e900ff067b82 */ /* 0x000e220000000800 */
[----:B------:R-:W1:Y:S07]  /*00c0*/  LDCU.64 UR4, c[0x0][0x358] ;  /* 0x00006b00ff0477ac */ /* 0x000e6e0008000a00 */
[----:B------:R-:W2:Y:S01]  /*00d0*/  LDC.64 R12, c[0x0][0x398] ;  /* 0x0000e600ff0c7b82 */ /* 0x000ea20000000a00 */
[----:B0-----:R-:W-:Y:S01]  /*00e0*/  ISETP.GE.AND P0, PT, R6, 0x1, PT ;  /* 0x000000010600780c */ /* 0x001fe20003f06270 */
[----:B--2---:R-:W-:-:S06]  /*00f0*/  IMAD.WIDE.U32 R12, R7, 0x4, R12 ;  /* 0x00000004070c7825 */ /* 0x004fcc00078e000c */
[----:B-1----:R0:W5:Y:S06]  /*0100*/  LDG.E R12, desc[UR4][R12.64] ;  /* 0x000000040c0c7981 */ /* 0x00216c000c1e1900 */
[----:B------:R-:W-:Y:S05]  /*0110*/  @!P0 BRA `(.L_x_96) ;  /* 0x0000000800bc8947 */ /* 0x000fea0003800000 */
[C---:B------:R-:W-:Y:S01]  /*0120*/  ISETP.GE.U32.AND P1, PT, R6.reuse, 0x10, PT ;  /* 0x000000100600780c */ /* 0x040fe20003f26070 */
[----:B------:R-:W-:Y:S01]  /*0130*/  HFMA2 R10, -RZ, RZ, 0, 0 ;  /* 0x00000000ff0a7431 */ /* 0x000fe200000001ff */
[C---:B------:R-:W-:Y:S01]  /*0140*/  LOP3.LUT R24, R6.reuse, 0xf, RZ, 0xc0, !PT ;  /* 0x0000000f06187812 */ /* 0x040fe200078ec0ff */
[----:B------:R-:W-:Y:S02]  /*0150*/  IMAD R8, R7, R6, RZ ;  /* 0x0000000607087224 */ /* 0x000fe400078e02ff */
[----:B------:R-:W-:Y:S01]  /*0160*/  IMAD R9, R6, UR6, RZ ;  /* 0x0000000606097c24 */ /* 0x000fe2000f8e02ff */
[----:B------:R-:W-:-:S07]  /*0170*/  ISETP.NE.AND P0, PT, R24, RZ, PT ;  /* 0x000000ff1800720c */ /* 0x000fce0003f05270 */
[----:B------:R-:W-:Y:S06]  /*0180*/  @!P1 BRA `(.L_x_97) ;  /* 0x0000000400049947 */ /* 0x000fec0003800000 */
[----:B------:R-:W1:Y:S01]  /*0190*/  LDC.64 R2, c[0x0][0x380] ;  /* 0x0000e000ff027b82 */ /* 0x000e620000000a00 */
[----:B------:R-:W-:-:S04]  /*01a0*/  LOP3.LUT R10, R6, 0x7ffffff0, RZ, 0xc0, !PT ;  /* 0x7ffffff0060a7812 */ /* 0x000fc800078ec0ff */
[----:B------:R-:W-:-:S03]  /*01b0*/  IADD3 R11, PT, PT, -R10, RZ, RZ ;  /* 0x000000ff0a0b7210 */ /* 0x000fc60007ffe1ff */
[----:B------:R-:W2:Y:S01]  /*01c0*/  LDC.64 R4, c[0x0][0x388] ;  /* 0x0000e200ff047b82 */ /* 0x000ea20000000a00 */
[----:B-1----:R-:W-:-:S03]  /*01d0*/  IMAD.WIDE.U32 R2, R8, 0x4, R2 ;  /* 0x0000000408027825 */ /* 0x002fc600078e0002 */
[----:B------:R-:W-:Y:S01]  /*01e0*/  IADD3 R2, P1, PT, R2, 0x20, RZ ;  /* 0x0000002002027810 */ /* 0x000fe20007f3e0ff */
[----:B--2---:R-:W-:-:S04]  /*01f0*/  IMAD.WIDE.U32 R4, R9, 0x4, R4 ;  /* 0x0000000409047825 */ /* 0x004fc800078e0004 */
[----:B------:R-:W-:Y:S01]  /*0200*/  IMAD.X R3, RZ, RZ, R3, P1 ;  /* 0x000000ffff037224 */ /* 0x000fe200008e0603 */
[----:B------:R-:W-:-:S04]  /*0210*/  IADD3 R4, P2, PT, R4, 0x20, RZ ;  /* 0x0000002004047810 */ /* 0x000fc80007f5e0ff */
[----:B------:R-:W-:-:S09]  /*0220*/  IADD3.X R5, PT, PT, RZ, R5, RZ, P2, !PT ;  /* 0x00000005ff057210 */ /* 0x000fd200017fe4ff */
.L_x_98:
[----:B0-----:R-:W2:Y:S04]  /*0230*/  LDG.E R13, desc[UR4][R2.64+-0x20] ;  /* 0xffffe004020d7981 */ /* 0x001ea8000c1e1900 */
[----:B------:R-:W2:Y:S04]  /*0240*/  LDG.E R18, desc[UR4][R4.64+-0x20] ;  /* 0xffffe00404127981 */ /* 0x000ea8000c1e1900 */
[----:B------:R-:W3:Y:S04]  /*0250*/  LDG.E R26, desc[UR4][R2.64+-0x1c] ;  /* 0xffffe404021a7981 */ /* 0x000ee8000c1e1900 */
[----:B------:R-:W3:Y:S04]  /*0260*/  LDG.E R25, desc[UR4][R4.64+-0x1c] ;  /* 0xffffe40404197981 */ /* 0x000ee8000c1e1900 */
[----:B------:R-:W4:Y:S04]  /*0270*/  LDG.E R14, desc[UR4][R2.64+-0x18] ;  /* 0xffffe804020e7981 */ /* 0x000f28000c1e1900 */
[----:B------:R-:W4:Y:S04]  /*0280*/  LDG.E R15, desc[UR4][R4.64+-0x18] ;  /* 0xffffe804040f7981 */ /* 0x000f28000c1e1900 */
[----:B------:R-:W4:Y:S04]  /*0290*/  LDG.E R16, desc[UR4][R2.64+-0x14] ;  /* 0xffffec0402107981 */ /* 0x000f28000c1e1900 */
[----:B------:R-:W4:Y:S04]  /*02a0*/  LDG.E R17, desc[UR4][R4.64+-0x14] ;  /* 0xffffec0404117981 */ /* 0x000f28000c1e1900 */
[----:B------:R-:W4:Y:S04]  /*02b0*/  LDG.E R22, desc[UR4][R2.64+-0x10] ;  /* 0xfffff00402167981 */ /* 0x000f28000c1e1900 */
[----:B------:R-:W4:Y:S04]  /*02c0*/  LDG.E R23, desc[UR4][R4.64+-0x10] ;  /* 0xfffff00404177981 */ /* 0x000f28000c1e1900 */
[----:B------:R-:W4:Y:S04]  /*02d0*/  LDG.E R20, desc[UR4][R2.64+-0xc] ;  /* 0xfffff40402147981 */ /* 0x000f28000c1e1900 */
[----:B------:R-:W4:Y:S04]  /*02e0*/  LDG.E R21, desc[UR4][R4.64+-0xc] ;  /* 0xfffff40404157981 */ /* 0x000f28000c1e1900 */
[----:B------:R-:W4:Y:S01]  /*02f0*/  LDG.E R19, desc[UR4][R4.64+-0x8] ;  /* 0xfffff80404137981 */ /* 0x000f22000c1e1900 */
[----:B--2--5:R-:W-:-:S03]  /*0300*/  FFMA R13, R13, R18, R12 ;  /* 0x000000120d0d7223 */ /* 0x024fc6000000000c */
[----:B------:R-:W2:Y:S04]  /*0310*/  LDG.E R18, desc[UR4][R2.64+-0x8] ;  /* 0xfffff80402127981 */ /* 0x000ea8000c1e1900 */
[----:B------:R-:W2:Y:S01]  /*0320*/  LDG.E R12, desc[UR4][R2.64+-0x4] ;  /* 0xfffffc04020c7981 */ /* 0x000ea2000c1e1900 */
[----:B---3--:R-:W-:-:S03]  /*0330*/  FFMA R25, R26, R25, R13 ;  /* 0x000000191a197223 */ /* 0x008fc6000000000d */
[----:B------:R-:W3:Y:S01]  /*0340*/  LDG.E R13, desc[UR4][R4.64+-0x4] ;  /* 0xfffffc04040d7981 */ /* 0x000ee2000c1e1900 */
[----:B----4-:R-:W-:-:S03]  /*0350*/  FFMA R25, R14, R15, R25 ;  /* 0x0000000f0e197223 */ /* 0x010fc60000000019 */
[----:B------:R-:W4:Y:S04]  /*0360*/  LDG.E R14, desc[UR4][R2.64] ;  /* 0x00000004020e7981 */ /* 0x000f28000c1e1900 */
[----:B------:R-:W4:Y:S01]  /*0370*/  LDG.E R15, desc[UR4][R4.64] ;  /* 0x00000004040f7981 */ /* 0x000f22000c1e1900 */
[----:B------:R-:W-:-:S03]  /*0380*/  FFMA R25, R16, R17, R25 ;  /* 0x0000001110197223 */ /* 0x000fc60000000019 */
        /* <DEDUP_REMOVED lines=8> */
[----:B--2---:R-:W-:-:S03]  /*0410*/  FFMA R25, R18, R19, R25 ;  /* 0x0000001312197223 */ /* 0x004fc60000000019 */
[----:B------:R-:W2:Y:S04]  /*0420*/  LDG.E R18, desc[UR4][R2.64+0x10] ;  /* 0x0000100402127981 */ /* 0x000ea8000c1e1900 */
[----:B------:R-:W2:Y:S01]  /*0430*/  LDG.E R19, desc[UR4][R4.64+0x10] ;  /* 0x0000100404137981 */ /* 0x000ea2000c1e1900 */
[----:B---3--:R-:W-:-:S03]  /*0440*/  FFMA R25, R12, R13, R25 ;  /* 0x0000000d0c197223 */ /* 0x008fc60000000019 */
[----:B------:R-:W3:Y:S04]  /*0450*/  LDG.E R12, desc[UR4][R2.64+0x14] ;  /* 0x00001404020c7981 */ /* 0x000ee8000c1e1900 */
[----:B------:R-:W3:Y:S01]  /*0460*/  LDG.E R13, desc[UR4][R4.64+0x14] ;  /* 0x00001404040d7981 */ /* 0x000ee2000c1e1900 */
[----:B----4-:R-:W-:-:S03]  /*0470*/  FFMA R25, R14, R15, R25 ;  /* 0x0000000f0e197223 */ /* 0x010fc60000000019 */
[----:B------:R-:W4:Y:S04]  /*0480*/  LDG.E R15, desc[UR4][R2.64+0x18] ;  /* 0x00001804020f7981 */ /* 0x000f28000c1e1900 */
[----:B------:R-:W4:Y:S01]  /*0490*/  LDG.E R14, desc[UR4][R4.64+0x18] ;  /* 0x00001804040e7981 */ /* 0x000f22000c1e1900 */
[----:B------:R-:W-:-:S03]  /*04a0*/  FFMA R26, R16, R17, R25 ;  /* 0x00000011101a7223 */ /* 0x000fc60000000019 */
[----:B------:R-:W4:Y:S04]  /*04b0*/  LDG.E R16, desc[UR4][R2.64+0x1c] ;  /* 0x00001c0402107981 */ /* 0x000f28000c1e1900 */
[----:B------:R0:W4:Y:S01]  /*04c0*/  LDG.E R17, desc[UR4][R4.64+0x1c] ;  /* 0x00001c0404117981 */ /* 0x000122000c1e1900 */
[----:B------:R-:W-:Y:S02]  /*04d0*/  VIADD R11, R11, 0x10 ;  /* 0x000000100b0b7836 */ /* 0x000fe40000000000 */
[----:B------:R-:W-:-:S03]  /*04e0*/  FFMA R23, R23, R22, R26 ;  /* 0x0000001617177223 */ /* 0x000fc6000000001a */
[----:B------:R-:W-:Y:S01]  /*04f0*/  ISETP.NE.AND P1, PT, R11, RZ, PT ;  /* 0x000000ff0b00720c */ /* 0x000fe20003f25270 */
[----:B------:R-:W-:Y:S01]  /*0500*/  FFMA R21, R20, R21, R23 ;  /* 0x0000001514157223 */ /* 0x000fe20000000017 */
[----:B0-----:R-:W-:Y:S02]  /*0510*/  IADD3 R4, P3, PT, R4, 0x40, RZ ;  /* 0x0000004004047810 */ /* 0x001fe40007f7e0ff */
[----:B------:R-:W-:-:S03]  /*0520*/  IADD3 R2, P2, PT, R2, 0x40, RZ ;  /* 0x0000004002027810 */ /* 0x000fc60007f5e0ff */
[----:B------:R-:W-:Y:S01]  /*0530*/  IMAD.X R5, RZ, RZ, R5, P3 ;  /* 0x000000ffff057224 */ /* 0x000fe200018e0605 */
[----:B------:R-:W-:Y:S01]  /*0540*/  IADD3.X R3, PT, PT, RZ, R3, RZ, P2, !PT ;  /* 0x00000003ff037210 */ /* 0x000fe200017fe4ff */
[----:B--2---:R-:W-:-:S04]  /*0550*/  FFMA R19, R18, R19, R21 ;  /* 0x0000001312137223 */ /* 0x004fc80000000015 */
[----:B---3--:R-:W-:-:S04]  /*0560*/  FFMA R12, R12, R13, R19 ;  /* 0x0000000d0c0c7223 */ /* 0x008fc80000000013 */
[----:B----4-:R-:W-:-:S04]  /*0570*/  FFMA R15, R15, R14, R12 ;  /* 0x0000000e0f0f7223 */ /* 0x010fc8000000000c */
[----:B------:R-:W-:Y:S01]  /*0580*/  FFMA R12, R16, R17, R15 ;  /* 0x00000011100c7223 */ /* 0x000fe2000000000f */
[----:B------:R-:W-:Y:S06]  /*0590*/  @P1 BRA `(.L_x_98) ;  /* 0xfffffffc00241947 */ /* 0x000fec000383ffff */
.L_x_97:
[----:B------:R-:W-:Y:S05]  /*05a0*/  @!P0 BRA `(.L_x_96) ;  /* 0x0000000400988947 */ /* 0x000fea0003800000 */
[----:B------:R-:W-:Y:S02]  /*05b0*/  ISETP.GE.U32.AND P1, PT, R24, 0x8, PT ;  /* 0x000000081800780c */ /* 0x000fe40003f26070 */
[----:B------:R-:W-:-:S04]  /*05c0*/  LOP3.LUT R25, R6, 0x7, RZ, 0xc0, !PT ;  /* 0x0000000706197812 */ /* 0x000fc800078ec0ff */
[----:B------:R-:W-:-:S07]  /*05d0*/  ISETP.NE.AND P0, PT, R25, RZ, PT ;  /* 0x000000ff1900720c */ /* 0x000fce0003f05270 */
[----:B------:R-:W-:Y:S06]  /*05e0*/  @!P1 BRA `(.L_x_99) ;  /* 0x0000000000a09947 */ /* 0x000fec0003800000 */
[----:B------:R-:W1:Y:S01]  /*05f0*/  LDC.64 R14, c[0x0][0x388] ;  /* 0x0000e200ff0e7b82 */ /* 0x000e620000000a00 */
[----:B------:R-:W2:Y:S01]  /*0600*/  LDCU.128 UR8, c[0x0][0x380] ;  /* 0x00007000ff0877ac */ /* 0x000ea20008000c00 */
[CC--:B------:R-:W-:Y:S02]  /*0610*/  IADD3 R3, P1, PT, R8.reuse, R10.reuse, RZ ;  /* 0x0000000a08037210 */ /* 0x0c0fe40007f3e0ff */
[CC--:B------:R-:W-:Y:S02]  /*0620*/  IADD3 R27, PT, PT, R9.reuse, R10.reuse, RZ ;  /* 0x0000000a091b7210 */ /* 0x0c0fe40007ffe0ff */
[-C--:B------:R-:W-:Y:S01]  /*0630*/  IADD3 R23, PT, PT, R8, R10.reuse, RZ ;  /* 0x0000000a08177210 */ /* 0x080fe20007ffe0ff */
[----:B------:R-:W-:Y:S01]  /*0640*/  IMAD.X R20, RZ, RZ, RZ, P1 ;  /* 0x000000ffff147224 */ /* 0x000fe200008e06ff */
[----:B------:R-:W3:Y:S01]  /*0650*/  LDC.64 R16, c[0x0][0x380] ;  /* 0x0000e000ff107b82 */ /* 0x000ee20000000a00 */
[----:B------:R-:W-:-:S04]  /*0660*/  IADD3 R5, P3, PT, R9, R10, RZ ;  /* 0x0000000a09057210 */ /* 0x000fc80007f7e0ff */
[----:B------:R-:W-:Y:S02]  /*0670*/  IADD3.X R18, PT, PT, RZ, RZ, RZ, P3, !PT ;  /* 0x000000ffff127210 */ /* 0x000fe40001ffe4ff */
[----:B--2---:R-:W-:Y:S02]  /*0680*/  LEA R2, P2, R3, UR8, 0x2 ;  /* 0x0000000803027c11 */ /* 0x004fe4000f8410ff */
[----:B------:R-:W-:Y:S02]  /*0690*/  LEA R4, P4, R5, UR10, 0x2 ;  /* 0x0000000a05047c11 */ /* 0x000fe4000f8810ff */
[----:B------:R-:W-:Y:S01]  /*06a0*/  LEA.HI.X R3, R3, UR9, R20, 0x2, P2 ;  /* 0x0000000903037c11 */ /* 0x000fe200090f1414 */
[----:B-1----:R-:W-:Y:S01]  /*06b0*/  IMAD.WIDE.U32 R26, R27, 0x4, R14 ;  /* 0x000000041b1a7825 */ /* 0x002fe200078e000e */
[----:B------:R-:W-:-:S03]  /*06c0*/  LEA.HI.X R5, R5, UR11, R18, 0x2, P4 ;  /* 0x0000000b05057c11 */ /* 0x000fc6000a0f1412 */
[----:B------:R-:W2:Y:S01]  /*06d0*/  LDG.E R28, desc[UR4][R2.64+0x4] ;  /* 0x00000404021c7981 */ /* 0x000ea2000c1e1900 */
[----:B---3--:R-:W-:-:S03]  /*06e0*/  IMAD.WIDE.U32 R22, R23, 0x4, R16 ;  /* 0x0000000417167825 */ /* 0x008fc600078e0010 */
[----:B------:R-:W3:Y:S04]  /*06f0*/  LDG.E R26, desc[UR4][R26.64] ;  /* 0x000000041a1a7981 */ /* 0x000ee8000c1e1900 */
[----:B------:R-:W3:Y:S04]  /*0700*/  LDG.E R11, desc[UR4][R22.64] ;  /* 0x00000004160b7981 */ /* 0x000ee8000c1e1900 */
[----:B------:R-:W2:Y:S04]  /*0710*/  LDG.E R29, desc[UR4][R4.64+0x4] ;  /* 0x00000404041d7981 */ /* 0x000ea8000c1e1900 */
        /* <DEDUP_REMOVED lines=8> */
[----:B0-----:R-:W4:Y:S04]  /*07a0*/  LDG.E R13, desc[UR4][R2.64+0x18] ;  /* 0x00001804020d7981 */ /* 0x001f28000c1e1900 */
[----:B------:R-:W4:Y:S04]  /*07b0*/  LDG.E R24, desc[UR4][R4.64+0x18] ;  /* 0x0000180404187981 */ /* 0x000f28000c1e1900 */
[----:B------:R-:W4:Y:S04]  /*07c0*/  LDG.E R22, desc[UR4][R2.64+0x1c] ;  /* 0x00001c0402167981 */ /* 0x000f28000c1e1900 */
[----:B------:R-:W4:Y:S01]  /*07d0*/  LDG.E R23, desc[UR4][R4.64+0x1c] ;  /* 0x00001c0404177981 */ /* 0x000f22000c1e1900 */
[----:B------:R-:W-:Y:S01]  /*07e0*/  IADD3 R10, PT, PT, R10, 0x8, RZ ;  /* 0x000000080a0a7810 */ /* 0x000fe20007ffe0ff */
[----:B---3-5:R-:W-:-:S04]  /*07f0*/  FFMA R11, R11, R26, R12 ;  /* 0x0000001a0b0b7223 */ /* 0x028fc8000000000c */
[----:B--2---:R-:W-:-:S04]  /*0800*/  FFMA R11, R28, R29, R11 ;  /* 0x0000001d1c0b7223 */ /* 0x004fc8000000000b */
[----:B----4-:R-:W-:-:S04]  /*0810*/  FFMA R11, R20, R21, R11 ;  /* 0x00000015140b7223 */ /* 0x010fc8000000000b */
[----:B------:R-:W-:-:S04]  /*0820*/  FFMA R11, R18, R19, R11 ;  /* 0x00000013120b7223 */ /* 0x000fc8000000000b */
[----:B------:R-:W-:-:S04]  /*0830*/  FFMA R11, R16, R17, R11 ;  /* 0x00000011100b7223 */ /* 0x000fc8000000000b */
[----:B------:R-:W-:-:S04]  /*0840*/  FFMA R14, R14, R15, R11 ;  /* 0x0000000f0e0e7223 */ /* 0x000fc8000000000b */
[----:B------:R-:W-:-:S04]  /*0850*/  FFMA R13, R13, R24, R14 ;  /* 0x000000180d0d7223 */ /* 0x000fc8000000000e */
[----:B------:R-:W-:-:S07]  /*0860*/  FFMA R12, R22, R23, R13 ;  /* 0x00000017160c7223 */ /* 0x000fce000000000d */
.L_x_99:
[----:B------:R-:W-:Y:S05]  /*0870*/  @!P0 BRA `(.L_x_96) ;  /* 0x0000000000e48947 */ /* 0x000fea0003800000 */
[----:B------:R-:W-:Y:S02]  /*0880*/  ISETP.GE.U32.AND P1, PT, R25, 0x4, PT ;  /* 0x000000041900780c */ /* 0x000fe40003f26070 */
[----:B------:R-:W-:-:S04]  /*0890*/  LOP3.LUT R6, R6, 0x3, RZ, 0xc0, !PT ;  /* 0x0000000306067812 */ /* 0x000fc800078ec0ff */
[----:B------:R-:W-:-:S07]  /*08a0*/  ISETP.NE.AND P0, PT, R6, RZ, PT ;  /* 0x000000ff0600720c */ /* 0x000fce0003f05270 */
[----:B------:R-:W-:Y:S06]  /*08b0*/  @!P1 BRA `(.L_x_100) ;  /* 0x0000000000709947 */ /* 0x000fec0003800000 */
[----:B------:R-:W1:Y:S01]  /*08c0*/  LDC.64 R16, c[0x0][0x380] ;  /* 0x0000e000ff107b82 */ /* 0x000e620000000a00 */
[----:B------:R-:W2:Y:S01]  /*08d0*/  LDCU.128 UR8, c[0x0][0x380] ;  /* 0x00007000ff0877ac */ /* 0x000ea20008000c00 */
[CC--:B0-----:R-:W-:Y:S01]  /*08e0*/  IADD3 R13, P3, PT, R9.reuse, R10.reuse, RZ ;  /* 0x0000000a090d7210 */ /* 0x0c1fe20007f7e0ff */
[C---:B------:R-:W-:Y:S01]  /*08f0*/  IMAD.IADD R3, R8.reuse, 0x1, R10 ;  /* 0x0000000108037824 */ /* 0x040fe200078e020a */
[-C--:B------:R-:W-:Y:S02]  /*0900*/  IADD3 R5, PT, PT, R9, R10.reuse, RZ ;  /* 0x0000000a09057210 */ /* 0x080fe40007ffe0ff */
[----:B------:R-:W-:Y:S01]  /*0910*/  IADD3 R11, P1, PT, R8, R10, RZ ;  /* 0x0000000a080b7210 */ /* 0x000fe20007f3e0ff */
[----:B------:R-:W-:Y:S01]  /*0920*/  IMAD.X R20, RZ, RZ, RZ, P3 ;  /* 0x000000ffff147224 */ /* 0x000fe200018e06ff */
[----:B------:R-:W0:Y:S02]  /*0930*/  LDC.64 R14, c[0x0][0x388] ;  /* 0x0000e200ff0e7b82 */ /* 0x000e240000000a00 */
[----:B------:R-:W-:-:S02]  /*0940*/  IADD3.X R18, PT, PT, RZ, RZ, RZ, P1, !PT ;  /* 0x000000ffff127210 */ /* 0x000fc40000ffe4ff */
[----:B--2---:R-:W-:Y:S02]  /*0950*/  LEA R4, P2, R11, UR8, 0x2 ;  /* 0x000000080b047c11 */ /* 0x004fe4000f8410ff */
[----:B------:R-:W-:Y:S01]  /*0960*/  LEA R2, P4, R13, UR10, 0x2 ;  /* 0x0000000a0d027c11 */ /* 0x000fe2000f8810ff */
[----:B-1----:R-:W-:-:S03]  /*0970*/  IMAD.WIDE.U32 R16, R3, 0x4, R16 ;  /* 0x0000000403107825 */ /* 0x002fc600078e0010 */
[----:B------:R-:W-:-:S03]  /*0980*/  LEA.HI.X R3, R13, UR11, R20, 0x2, P4 ;  /* 0x0000000b0d037c11 */ /* 0x000fc6000a0f1414 */
[----:B------:R-:W2:Y:S01]  /*0990*/  LDG.E R17, desc[UR4][R16.64] ;  /* 0x0000000410117981 */ /* 0x000ea2000c1e1900 */
[----:B0-----:R-:W-:Y:S01]  /*09a0*/  IMAD.WIDE.U32 R14, R5, 0x4, R14 ;  /* 0x00000004050e7825 */ /* 0x001fe200078e000e */
[----:B------:R-:W-:Y:S02]  /*09b0*/  LEA.HI.X R5, R11, UR9, R18, 0x2, P2 ;  /* 0x000000090b057c11 */ /* 0x000fe400090f1412 */
[----:B------:R-:W3:Y:S04]  /*09c0*/  LDG.E R13, desc[UR4][R2.64+0x4] ;  /* 0x00000404020d7981 */ /* 0x000ee8000c1e1900 */
[----:B------:R-:W2:Y:S04]  /*09d0*/  LDG.E R14, desc[UR4][R14.64] ;  /* 0x000000040e0e7981 */ /* 0x000ea8000c1e1900 */
[----:B------:R-:W3:Y:S04]  /*09e0*/  LDG.E R11, desc[UR4][R4.64+0x4] ;  /* 0x00000404040b7981 */ /* 0x000ee8000c1e1900 */
[----:B------:R-:W4:Y:S04]  /*09f0*/  LDG.E R18, desc[UR4][R4.64+0x8] ;  /* 0x0000080404127981 */ /* 0x000f28000c1e1900 */
[----:B------:R-:W4:Y:S04]  /*0a00*/  LDG.E R19, desc[UR4][R2.64+0x8] ;  /* 0x0000080402137981 */ /* 0x000f28000c1e1900 */
[----:B------:R-:W4:Y:S04]  /*0a10*/  LDG.E R20, desc[UR4][R4.64+0xc] ;  /* 0x00000c0404147981 */ /* 0x000f28000c1e1900 */
[----:B------:R-:W4:Y:S01]  /*0a20*/  LDG.E R21, desc[UR4][R2.64+0xc] ;  /* 0x00000c0402157981 */ /* 0x000f22000c1e1900 */
[----:B------:R-:W-:Y:S01]  /*0a30*/  IADD3 R10, PT, PT, R10, 0x4, RZ ;  /* 0x000000040a0a7810 */ /* 0x000fe20007ffe0ff */
[----:B--2--5:R-:W-:-:S04]  /*0a40*/  FFMA R12, R17, R14, R12 ;  /* 0x0000000e110c7223 */ /* 0x024fc8000000000c */
[----:B---3--:R-:W-:-:S04]  /*0a50*/  FFMA R11, R11, R13, R12 ;  /* 0x0000000d0b0b7223 */ /* 0x008fc8000000000c */
[----:B----4-:R-:W-:-:S04]  /*0a60*/  FFMA R11, R18, R19, R11 ;  /* 0x00000013120b7223 */ /* 0x010fc8000000000b */
[----:B------:R-:W-:-:S07]  /*0a70*/  FFMA R12, R20, R21, R11 ;  /* 0x00000015140c7223 */ /* 0x000fce000000000b */
.L_x_100:
[----:B------:R-:W-:Y:S05]  /*0a80*/  @!P0 BRA `(.L_x_96) ;  /* 0x0000000000608947 */ /* 0x000fea0003800000 */
[----:B------:R-:W1:Y:S01]  /*0a90*/  LDC.64 R2, c[0x0][0x388] ;  /* 0x0000e200ff027b82 */ /* 0x000e620000000a00 */
[----:B------:R-:W-:Y:S01]  /*0aa0*/  IADD3 R9, PT, PT, R9, R10, RZ ;  /* 0x0000000a09097210 */ /* 0x000fe20007ffe0ff */
[----:B------:R-:W-:Y:S01]  /*0ab0*/  IMAD.IADD R11, R8, 0x1, R10 ;  /* 0x00000001080b7824 */ /* 0x000fe200078e020a */
[----:B------:R-:W-:-:S05]  /*0ac0*/  IADD3 R6, PT, PT, -R6, RZ, RZ ;  /* 0x000000ff06067210 */ /* 0x000fca0007ffe1ff */
[----:B------:R-:W2:Y:S01]  /*0ad0*/  LDC.64 R4, c[0x0][0x380] ;  /* 0x0000e000ff047b82 */ /* 0x000ea20000000a00 */
[----:B-1----:R-:W-:-:S03]  /*0ae0*/  IMAD.WIDE.U32 R2, R9, 0x4, R2 ;  /* 0x0000000409027825 */ /* 0x002fc600078e0002 */
[----:B------:R-:W-:Y:S01]  /*0af0*/  MOV R8, R2 ;  /* 0x0000000200087202 */ /* 0x000fe20000000f00 */
[----:B--2---:R-:W-:Y:S01]  /*0b00*/  IMAD.WIDE.U32 R4, R11, 0x4, R4 ;  /* 0x000000040b047825 */ /* 0x004fe200078e0004 */
[----:B------:R-:W-:-:S03]  /*0b10*/  MOV R11, R3 ;  /* 0x00000003000b7202 */ /* 0x000fc60000000f00 */
[----:B------:R-:W-:Y:S01]  /*0b20*/  IMAD.MOV.U32 R2, RZ, RZ, R4 ;  /* 0x000000ffff027224 */ /* 0x000fe200078e0004 */
[----:B------:R-:W-:-:S07]  /*0b30*/  MOV R9, R5 ;  /* 0x0000000500097202 */ /* 0x000fce0000000f00 */
.L_x_101:
[----:B------:R-:W-:Y:S01]  /*0b40*/  IMAD.MOV.U32 R3, RZ, RZ, R9 ;  /* 0x000000ffff037224 */ /* 0x000fe200078e0009 */
[----:B------:R-:W-:Y:S02]  /*0b50*/  MOV R4, R8 ;  /* 0x0000000800047202 */ /* 0x000fe40000000f00 */
[----:B------:R-:W-:-:S03]  /*0b60*/  MOV R5, R11 ;  /* 0x0000000b00057202 */ /* 0x000fc60000000f00 */
[----:B------:R1:W2:Y:S04]  /*0b70*/  LDG.E R3, desc[UR4][R2.64] ;  /* 0x0000000402037981 */ /* 0x0002a8000c1e1900 */
[----:B------:R-:W2:Y:S01]  /*0b80*/  LDG.E R4, desc[UR4][R4.64] ;  /* 0x0000000404047981 */ /* 0x000ea2000c1e1900 */
[----:B------:R-:W-:Y:S01]  /*0b90*/  VIADD R6, R6, 0x1 ;  /* 0x0000000106067836 */ /* 0x000fe20000000000 */
[----:B------:R-:W-:-:S04]  /*0ba0*/  IADD3 R8, P1, PT, R8, 0x4, RZ ;  /* 0x0000000408087810 */ /* 0x000fc80007f3e0ff */
[----:B------:R-:W-:Y:S02]  /*0bb0*/  ISETP.NE.AND P0, PT, R6, RZ, PT ;  /* 0x000000ff0600720c */ /* 0x000fe40003f05270 */
[----:B-1----:R-:W-:Y:S02]  /*0bc0*/  IADD3 R2, P2, PT, R2, 0x4, RZ ;  /* 0x0000000402027810 */ /* 0x002fe40007f5e0ff */
[----:B------:R-:W-:Y:S02]  /*0bd0*/  IADD3.X R11, PT, PT, RZ, R11, RZ, P1, !PT ;  /* 0x0000000bff0b7210 */ /* 0x000fe40000ffe4ff */
[----:B------:R-:W-:Y:S01]  /*0be0*/  IADD3.X R9, PT, PT, RZ, R9, RZ, P2, !PT ;  /* 0x00000009ff097210 */ /* 0x000fe200017fe4ff */
[----:B--2--5:R-:W-:-:S06]  /*0bf0*/  FFMA R12, R3, R4, R12 ;  /* 0x00000004030c7223 */ /* 0x024fcc000000000c */
[----:B------:R-:W-:Y:S05]  /*0c00*/  @P0 BRA `(.L_x_101) ;  /* 0xfffffffc00cc0947 */ /* 0x000fea000383ffff */
.L_x_96:
[----:B------:R-:W1:Y:S01]  /*0c10*/  LDC.64 R2, c[0x0][0x390] ;  /* 0x0000e400ff027b82 */ /* 0x000e620000000a00 */
[----:B------:R-:W-:-:S04]  /*0c20*/  IMAD R7, R0, UR6, R7 ;  /* 0x0000000600077c24 */ /* 0x000fc8000f8e0207 */
[----:B-1----:R-:W-:-:S05]  /*0c30*/  IMAD.WIDE.U32 R2, R7, 0x4, R2 ;  /* 0x0000000407027825 */ /* 0x002fca00078e0002 */
[----:B-----5:R-:W-:Y:S01]  /*0c40*/  STG.E desc[UR4][R2.64], R12 ;  /* 0x0000000c02007986 */ /* 0x020fe2000c101904 */
[----:B------:R-:W-:Y:S05]  /*0c50*/  EXIT ;  /* 0x000000000000794d */ /* 0x000fea0003800000 */
.L_x_102:
        /* <DEDUP_REMOVED lines=10> */
.L_x_116:


//--------------------- .text._Z17batchFCReluKernelPfS_S_S_iii --------------------------
	.section	.text._Z17batchFCReluKernelPfS_S_S_iii,"ax",@progbits
	.align	128
        .global         _Z17batchFCReluKernelPfS_S_S_iii
        .type           _Z17batchFCReluKernelPfS_S_S_iii,@function
        .size           _Z17batchFCReluKernelPfS_S_S_iii,(.L_x_117 - _Z17batchFCReluKernelPfS_S_S_iii)
        .other          _Z17batchFCReluKernelPfS_S_S_iii,@"STO_CUDA_ENTRY STV_DEFAULT"
_Z17batchFCReluKernelPfS_S_S_iii:
.text._Z17batchFCReluKernelPfS_S_S_iii:
        /* <DEDUP_REMOVED lines=35> */
.L_x_105:
        /* <DEDUP_REMOVED lines=55> */
.L_x_104:
        /* <DEDUP_REMOVED lines=45> */
.L_x_106:
        /* <DEDUP_REMOVED lines=33> */
.L_x_107:
        /* <DEDUP_REMOVED lines=12> */
.L_x_108:
        /* <DEDUP_REMOVED lines=13> */
.L_x_103:
[----:B------:R-:W1:Y:S01]  /*0c10*/  LDC.64 R2, c[0x0][0x390] ;  /* 0x0000e400ff027b82 */ /* 0x000e620000000a00 */
[----:B------:R-:W-:Y:S01]  /*0c20*/  IMAD R7, R0, UR6, R7 ;  /* 0x0000000600077c24 */ /* 0x000fe2000f8e0207 */
[----:B-----5:R-:W-:-:S03]  /*0c30*/  FMNMX R5, RZ, R12, !PT ;  /* 0x0000000cff057209 */ /* 0x020fc60007800000 */
[----:B-1----:R-:W-:-:S05]  /*0c40*/  IMAD.WIDE.U32 R2, R7, 0x4, R2 ;  /* 0x0000000407027825 */ /* 0x002fca00078e0002 */
[----:B------:R-:W-:Y:S01]  /*0c50*/  STG.E desc[UR4][R2.64], R5 ;  /* 0x0000000502007986 */ /* 0x000fe2000c101904 */
[----:B------:R-:W-:Y:S05]  /*0c60*/  EXIT ;  /* 0x000000000000794d */ /* 0x000fea0003800000 */
.L_x_109:
        /* <DEDUP_REMOVED lines=9> */
.L_x_117:


//--------------------- .nv.shared.reserved.0     --------------------------
	.section	.nv.shared.reserved.0,"aw",@nobits
	.weak		__nv_reservedSMEM_offset_0_alias
	.size		__nv_reservedSMEM_offset_0_alias, 0, 64
	.other		__nv_reservedSMEM_offset_0_alias,@"STO_CUDA_RESERVED_SHARED STV_DEFAULT"
__nv_reservedSMEM_offset_0_alias:
	.zero		0
	.zero		64


//--------------------- .nv.shared._Z30batchComputeGradientsOptimizedPfS_S_S_S_S_S_S_S_S_i --------------------------
	.section	.nv.shared._Z30batchComputeGradientsOptimizedPfS_S_S_S_S_S_S_S_S_i,"aw",@nobits
	.sectionflags	@""
	.align	4
.nv.shared._Z30batchComputeGradientsOptimizedPfS_S_S_S_S_S_S_S_S_i:
	.zero		1664


//--------------------- .nv.shared._Z26calculateBatchLossAccuracyPfS_S_Pii --------------------------
	.section	.nv.shared._Z26calculateBatchLossAccuracyPfS_S_Pii,"aw",@nobits
	.sectionflags	@""
	.align	4
.nv.shared._Z26calculateBatchLossAccuracyPfS_S_Pii:
	.zero		3072


//--------------------- .nv.shared._Z23batchSoftmaxSmallKernelPfii --------------------------
	.section	.nv.shared._Z23batchSoftmaxSmallKernelPfii,"aw",@nobits
	.sectionflags	@""
	.align	4
.nv.shared._Z23batchSoftmaxSmallKernelPfii:
	.zero		1160


//--------------------- .nv.constant0._Z30batchUpdateParametersOptimizedPfS_S_S_iifi --------------------------
	.section	.nv.constant0._Z30batchUpdateParametersOptimizedPfS_S_S_iifi,"a",@progbits
	.sectionflags	@""
	.align	4
.nv.constant0._Z30batchUpdateParametersOptimizedPfS_S_S_iifi:
	.zero		944


//--------------------- .nv.constant0._Z30batchComputeGradientsOptimizedPfS_S_S_S_S_S_S_S_S_i --------------------------
	.section	.nv.constant0._Z30batchComputeGradientsOptimizedPfS_S_S_S_S_S_S_S_S_i,"a",@progbits
	.sectionflags	@""
	.align	4
.nv.constant0._Z30batchComputeGradientsOptimizedPfS_S_S_S_S_S_S_S_S_i:
	.zero		980


//--------------------- .nv.constant0._Z26calculateBatchLossAccuracyPfS_S_Pii --------------------------
	.section	.nv.constant0._Z26calculateBatchLossAccuracyPfS_S_Pii,"a",@progbits
	.sectionflags	@""
	.align	4
.nv.constant0._Z26calculateBatchLossAccuracyPfS_S_Pii:
	.zero		932


//--------------------- .nv.constant0._Z23batchSoftmaxSmallKernelPfii --------------------------
	.section	.nv.constant0._Z23batchSoftmaxSmallKernelPfii,"a",@progbits
	.sectionflags	@""
	.align	4
.nv.constant0._Z23batchSoftmaxSmallKernelPfii:
	.zero		912


//--------------------- .nv.constant0._Z13batchFCKernelPfS_S_S_iii --------------------------
	.section	.nv.constant0._Z13batchFCKernelPfS_S_S_iii,"a",@progbits
	.sectionflags	@""
	.align	4
.nv.constant0._Z13batchFCKernelPfS_S_S_iii:
	.zero		940


//--------------------- .nv.constant0._Z17batchFCReluKernelPfS_S_S_iii --------------------------
	.section	.nv.constant0._Z17batchFCReluKernelPfS_S_S_iii,"a",@progbits
	.sectionflags	@""
	.align	4
.nv.constant0._Z17batchFCReluKernelPfS_S_S_iii:
	.zero		940


//--------------------- SYMBOLS --------------------------

	.type		.nv.reservedSmem.offset0,@object
	.size		.nv.reservedSmem.offset0,0x4
	.type		.nv.reservedSmem.cap,@object
	.size		.nv.reservedSmem.cap,0x4
